//
// Generated by NVIDIA NVVM Compiler
//
// Compiler Build ID: CL-36424714
// Cuda compilation tools, release 13.0, V13.0.88
// Based on NVVM 20.0.0
//

.version 9.0
.target sm_100
.address_size 64

	// .globl	_Z21sharedMemoryMatrixMulPiS_S_i
// _ZZ21sharedMemoryMatrixMulPiS_S_iE1A has been demoted
// _ZZ21sharedMemoryMatrixMulPiS_S_iE1B has been demoted

.visible .entry _Z21sharedMemoryMatrixMulPiS_S_i(
	.param .u64 .ptr .align 1 _Z21sharedMemoryMatrixMulPiS_S_i_param_0,
	.param .u64 .ptr .align 1 _Z21sharedMemoryMatrixMulPiS_S_i_param_1,
	.param .u64 .ptr .align 1 _Z21sharedMemoryMatrixMulPiS_S_i_param_2,
	.param .u32 _Z21sharedMemoryMatrixMulPiS_S_i_param_3
)
{
	.reg .pred 	%p<11>;
	.reg .b32 	%r<165>;
	.reg .b64 	%rd<13>;
	// demoted variable
	.shared .align 4 .b8 _ZZ21sharedMemoryMatrixMulPiS_S_iE1A[4096];
	// demoted variable
	.shared .align 4 .b8 _ZZ21sharedMemoryMatrixMulPiS_S_iE1B[4096];
	ld.param.u64 	%rd3, [_Z21sharedMemoryMatrixMulPiS_S_i_param_0];
	ld.param.u64 	%rd4, [_Z21sharedMemoryMatrixMulPiS_S_i_param_1];
	ld.param.u64 	%rd5, [_Z21sharedMemoryMatrixMulPiS_S_i_param_2];
	ld.param.u32 	%r45, [_Z21sharedMemoryMatrixMulPiS_S_i_param_3];
	mov.u32 	%r1, %tid.x;
	mov.u32 	%r2, %tid.y;
	mov.u32 	%r3, %ntid.x;
	mov.u32 	%r47, %ctaid.y;
	mad.lo.s32 	%r4, %r47, %r3, %r2;
	mov.u32 	%r48, %ctaid.x;
	mad.lo.s32 	%r5, %r48, %r3, %r1;
	div.s32 	%r6, %r45, %r3;
	setp.lt.s32 	%p1, %r6, 1;
	mov.b32 	%r163, 0;
	@%p1 bra 	$L__BB0_14;
	mad.lo.s32 	%r7, %r45, %r4, %r1;
	mul.lo.s32 	%r8, %r2, %r3;
	add.s32 	%r50, %r8, %r1;
	shl.b32 	%r51, %r50, 2;
	mov.u32 	%r52, _ZZ21sharedMemoryMatrixMulPiS_S_iE1A;
	add.s32 	%r9, %r52, %r51;
	mov.u32 	%r53, _ZZ21sharedMemoryMatrixMulPiS_S_iE1B;
	add.s32 	%r10, %r53, %r51;
	and.b32  	%r11, %r3, 7;
	and.b32  	%r12, %r3, 2040;
	shl.b32 	%r54, %r1, 2;
	add.s32 	%r13, %r53, %r54;
	shl.b32 	%r14, %r3, 5;
	shl.b32 	%r55, %r8, 2;
	add.s32 	%r56, %r55, %r52;
	add.s32 	%r15, %r56, 16;
	shl.b32 	%r16, %r3, 2;
	cvta.to.global.u64 	%rd1, %rd3;
	cvta.to.global.u64 	%rd2, %rd4;
	mov.b32 	%r148, 0;
	mov.u32 	%r163, %r148;
$L__BB0_2:
	setp.lt.u32 	%p2, %r3, 8;
	mul.lo.s32 	%r59, %r148, %r3;
	add.s32 	%r60, %r7, %r59;
	mul.wide.s32 	%rd6, %r60, 4;
	add.s64 	%rd7, %rd1, %rd6;
	ld.global.u32 	%r61, [%rd7];
	st.shared.u32 	[%r9], %r61;
	add.s32 	%r62, %r59, %r2;
	mad.lo.s32 	%r63, %r62, %r45, %r5;
	mul.wide.s32 	%rd8, %r63, 4;
	add.s64 	%rd9, %rd2, %rd8;
	ld.global.u32 	%r64, [%rd9];
	st.shared.u32 	[%r10], %r64;
	bar.sync 	0;
	mov.b32 	%r158, 0;
	@%p2 bra 	$L__BB0_5;
	and.b32  	%r65, %r3, -8;
	neg.s32 	%r152, %r65;
	mov.u32 	%r150, %r15;
	mov.u32 	%r151, %r13;
$L__BB0_4:
	.pragma "nounroll";
	ld.shared.u32 	%r66, [%r150+-16];
	ld.shared.u32 	%r67, [%r151];
	mad.lo.s32 	%r68, %r67, %r66, %r163;
	ld.shared.u32 	%r69, [%r150+-12];
	add.s32 	%r70, %r151, %r16;
	ld.shared.u32 	%r71, [%r70];
	mad.lo.s32 	%r72, %r71, %r69, %r68;
	ld.shared.u32 	%r73, [%r150+-8];
	add.s32 	%r74, %r70, %r16;
	ld.shared.u32 	%r75, [%r74];
	mad.lo.s32 	%r76, %r75, %r73, %r72;
	ld.shared.u32 	%r77, [%r150+-4];
	add.s32 	%r78, %r74, %r16;
	ld.shared.u32 	%r79, [%r78];
	mad.lo.s32 	%r80, %r79, %r77, %r76;
	ld.shared.u32 	%r81, [%r150];
	add.s32 	%r82, %r78, %r16;
	ld.shared.u32 	%r83, [%r82];
	mad.lo.s32 	%r84, %r83, %r81, %r80;
	ld.shared.u32 	%r85, [%r150+4];
	add.s32 	%r86, %r82, %r16;
	ld.shared.u32 	%r87, [%r86];
	mad.lo.s32 	%r88, %r87, %r85, %r84;
	ld.shared.u32 	%r89, [%r150+8];
	add.s32 	%r90, %r86, %r16;
	ld.shared.u32 	%r91, [%r90];
	mad.lo.s32 	%r92, %r91, %r89, %r88;
	ld.shared.u32 	%r93, [%r150+12];
	add.s32 	%r94, %r90, %r16;
	ld.shared.u32 	%r95, [%r94];
	mad.lo.s32 	%r163, %r95, %r93, %r92;
	add.s32 	%r152, %r152, 8;
	add.s32 	%r151, %r151, %r14;
	add.s32 	%r150, %r150, 32;
	setp.ne.s32 	%p3, %r152, 0;
	mov.u32 	%r158, %r12;
	@%p3 bra 	$L__BB0_4;
$L__BB0_5:
	setp.eq.s32 	%p4, %r11, 0;
	@%p4 bra 	$L__BB0_13;
	add.s32 	%r97, %r11, -1;
	setp.lt.u32 	%p5, %r97, 3;
	@%p5 bra 	$L__BB0_8;
	add.s32 	%r98, %r158, %r8;
	shl.b32 	%r99, %r98, 2;
	mov.u32 	%r100, _ZZ21sharedMemoryMatrixMulPiS_S_iE1A;
	add.s32 	%r101, %r100, %r99;
	ld.shared.u32 	%r102, [%r101];
	mad.lo.s32 	%r103, %r158, %r3, %r1;
	shl.b32 	%r104, %r103, 2;
	mov.u32 	%r105, _ZZ21sharedMemoryMatrixMulPiS_S_iE1B;
	add.s32 	%r106, %r105, %r104;
	ld.shared.u32 	%r107, [%r106];
	mad.lo.s32 	%r108, %r107, %r102, %r163;
	ld.shared.u32 	%r109, [%r101+4];
	add.s32 	%r110, %r106, %r16;
	ld.shared.u32 	%r111, [%r110];
	mad.lo.s32 	%r112, %r111, %r109, %r108;
	ld.shared.u32 	%r113, [%r101+8];
	add.s32 	%r114, %r110, %r16;
	ld.shared.u32 	%r115, [%r114];
	mad.lo.s32 	%r116, %r115, %r113, %r112;
	ld.shared.u32 	%r117, [%r101+12];
	add.s32 	%r118, %r114, %r16;
	ld.shared.u32 	%r119, [%r118];
	mad.lo.s32 	%r163, %r119, %r117, %r116;
	add.s32 	%r158, %r158, 4;
$L__BB0_8:
	and.b32  	%r121, %r3, 3;
	setp.eq.s32 	%p6, %r121, 0;
	@%p6 bra 	$L__BB0_13;
	setp.eq.s32 	%p7, %r121, 1;
	@%p7 bra 	$L__BB0_11;
	add.s32 	%r122, %r158, %r8;
	shl.b32 	%r123, %r122, 2;
	mov.u32 	%r124, _ZZ21sharedMemoryMatrixMulPiS_S_iE1A;
	add.s32 	%r125, %r124, %r123;
	ld.shared.u32 	%r126, [%r125];
	mad.lo.s32 	%r127, %r158, %r3, %r1;
	shl.b32 	%r128, %r127, 2;
	mov.u32 	%r129, _ZZ21sharedMemoryMatrixMulPiS_S_iE1B;
	add.s32 	%r130, %r129, %r128;
	ld.shared.u32 	%r131, [%r130];
	mad.lo.s32 	%r132, %r131, %r126, %r163;
	ld.shared.u32 	%r133, [%r125+4];
	add.s32 	%r134, %r130, %r16;
	ld.shared.u32 	%r135, [%r134];
	mad.lo.s32 	%r163, %r135, %r133, %r132;
	add.s32 	%r158, %r158, 2;
$L__BB0_11:
	and.b32  	%r136, %r3, 1;
	setp.eq.b32 	%p8, %r136, 1;
	not.pred 	%p9, %p8;
	@%p9 bra 	$L__BB0_13;
	add.s32 	%r137, %r158, %r8;
	shl.b32 	%r138, %r137, 2;
	mov.u32 	%r139, _ZZ21sharedMemoryMatrixMulPiS_S_iE1A;
	add.s32 	%r140, %r139, %r138;
	ld.shared.u32 	%r141, [%r140];
	mad.lo.s32 	%r142, %r158, %r3, %r1;
	shl.b32 	%r143, %r142, 2;
	mov.u32 	%r144, _ZZ21sharedMemoryMatrixMulPiS_S_iE1B;
	add.s32 	%r145, %r144, %r143;
	ld.shared.u32 	%r146, [%r145];
	mad.lo.s32 	%r163, %r146, %r141, %r163;
$L__BB0_13:
	bar.sync 	0;
	add.s32 	%r148, %r148, 1;
	setp.ne.s32 	%p10, %r148, %r6;
	@%p10 bra 	$L__BB0_2;
$L__BB0_14:
	cvta.to.global.u64 	%rd10, %rd5;
	mad.lo.s32 	%r147, %r45, %r4, %r5;
	mul.wide.s32 	%rd11, %r147, 4;
	add.s64 	%rd12, %rd10, %rd11;
	st.global.u32 	[%rd12], %r163;
	ret;

}
	// .globl	_Z15simpleMatrixMulPiS_S_i
.visible .entry _Z15simpleMatrixMulPiS_S_i(
	.param .u64 .ptr .align 1 _Z15simpleMatrixMulPiS_S_i_param_0,
	.param .u64 .ptr .align 1 _Z15simpleMatrixMulPiS_S_i_param_1,
	.param .u64 .ptr .align 1 _Z15simpleMatrixMulPiS_S_i_param_2,
	.param .u32 _Z15simpleMatrixMulPiS_S_i_param_3
)
{
	.reg .pred 	%p<12>;
	.reg .b32 	%r<95>;
	.reg .b64 	%rd<66>;

	ld.param.u64 	%rd15, [_Z15simpleMatrixMulPiS_S_i_param_0];
	ld.param.u64 	%rd16, [_Z15simpleMatrixMulPiS_S_i_param_1];
	ld.param.u64 	%rd14, [_Z15simpleMatrixMulPiS_S_i_param_2];
	ld.param.u32 	%r25, [_Z15simpleMatrixMulPiS_S_i_param_3];
	cvta.to.global.u64 	%rd1, %rd16;
	cvta.to.global.u64 	%rd2, %rd15;
	mov.u32 	%r26, %ctaid.y;
	mov.u32 	%r27, %ntid.y;
	mov.u32 	%r28, %tid.y;
	mad.lo.s32 	%r1, %r26, %r27, %r28;
	mov.u32 	%r29, %ctaid.x;
	mov.u32 	%r30, %ntid.x;
	mov.u32 	%r31, %tid.x;
	mad.lo.s32 	%r2, %r29, %r30, %r31;
	max.s32 	%r32, %r1, %r2;
	setp.ge.s32 	%p1, %r32, %r25;
	setp.lt.s32 	%p2, %r25, 1;
	or.pred  	%p3, %p1, %p2;
	@%p3 bra 	$L__BB1_12;
	cvta.to.global.u64 	%rd17, %rd14;
	mul.lo.s32 	%r3, %r25, %r1;
	add.s32 	%r34, %r3, %r2;
	mul.wide.s32 	%rd18, %r34, 4;
	add.s64 	%rd3, %rd17, %rd18;
	ld.global.u32 	%r89, [%rd3];
	and.b32  	%r5, %r25, 7;
	setp.lt.u32 	%p4, %r25, 8;
	mov.b32 	%r92, 0;
	@%p4 bra 	$L__BB1_4;
	and.b32  	%r35, %r25, 2147483640;
	neg.s32 	%r87, %r35;
	mul.wide.u32 	%rd19, %r25, 4;
	add.s64 	%rd4, %rd1, %rd19;
	mul.wide.u32 	%rd20, %r25, 8;
	add.s64 	%rd5, %rd1, %rd20;
	mul.wide.u32 	%rd21, %r25, 12;
	add.s64 	%rd6, %rd1, %rd21;
	mul.wide.u32 	%rd22, %r25, 16;
	add.s64 	%rd7, %rd1, %rd22;
	mul.wide.u32 	%rd23, %r25, 20;
	add.s64 	%rd8, %rd1, %rd23;
	mul.wide.u32 	%rd24, %r25, 24;
	add.s64 	%rd9, %rd1, %rd24;
	mul.wide.u32 	%rd25, %r25, 28;
	add.s64 	%rd10, %rd1, %rd25;
	mul.wide.u32 	%rd26, %r3, 4;
	add.s64 	%rd27, %rd26, %rd2;
	add.s64 	%rd65, %rd27, 16;
	mov.u32 	%r86, %r2;
$L__BB1_3:
	.pragma "nounroll";
	and.b32  	%r92, %r25, 2147483640;
	mul.wide.s32 	%rd28, %r86, 4;
	add.s64 	%rd29, %rd4, %rd28;
	add.s64 	%rd30, %rd5, %rd28;
	add.s64 	%rd31, %rd6, %rd28;
	add.s64 	%rd32, %rd7, %rd28;
	add.s64 	%rd33, %rd8, %rd28;
	add.s64 	%rd34, %rd9, %rd28;
	add.s64 	%rd35, %rd10, %rd28;
	add.s64 	%rd36, %rd1, %rd28;
	ld.global.u32 	%r36, [%rd65+-16];
	ld.global.u32 	%r37, [%rd36];
	mad.lo.s32 	%r38, %r37, %r36, %r89;
	st.global.u32 	[%rd3], %r38;
	ld.global.u32 	%r39, [%rd65+-12];
	ld.global.u32 	%r40, [%rd29];
	mad.lo.s32 	%r41, %r40, %r39, %r38;
	st.global.u32 	[%rd3], %r41;
	ld.global.u32 	%r42, [%rd65+-8];
	ld.global.u32 	%r43, [%rd30];
	mad.lo.s32 	%r44, %r43, %r42, %r41;
	st.global.u32 	[%rd3], %r44;
	ld.global.u32 	%r45, [%rd65+-4];
	ld.global.u32 	%r46, [%rd31];
	mad.lo.s32 	%r47, %r46, %r45, %r44;
	st.global.u32 	[%rd3], %r47;
	ld.global.u32 	%r48, [%rd65];
	ld.global.u32 	%r49, [%rd32];
	mad.lo.s32 	%r50, %r49, %r48, %r47;
	st.global.u32 	[%rd3], %r50;
	ld.global.u32 	%r51, [%rd65+4];
	ld.global.u32 	%r52, [%rd33];
	mad.lo.s32 	%r53, %r52, %r51, %r50;
	st.global.u32 	[%rd3], %r53;
	ld.global.u32 	%r54, [%rd65+8];
	ld.global.u32 	%r55, [%rd34];
	mad.lo.s32 	%r56, %r55, %r54, %r53;
	st.global.u32 	[%rd3], %r56;
	ld.global.u32 	%r57, [%rd65+12];
	ld.global.u32 	%r58, [%rd35];
	mad.lo.s32 	%r89, %r58, %r57, %r56;
	st.global.u32 	[%rd3], %r89;
	add.s32 	%r87, %r87, 8;
	shl.b32 	%r59, %r25, 3;
	add.s32 	%r86, %r86, %r59;
	add.s64 	%rd65, %rd65, 32;
	setp.ne.s32 	%p5, %r87, 0;
	@%p5 bra 	$L__BB1_3;
$L__BB1_4:
	setp.eq.s32 	%p6, %r5, 0;
	@%p6 bra 	$L__BB1_12;
	and.b32  	%r16, %r25, 3;
	setp.lt.u32 	%p7, %r5, 4;
	@%p7 bra 	$L__BB1_7;
	add.s32 	%r60, %r92, %r3;
	mul.wide.u32 	%rd37, %r60, 4;
	add.s64 	%rd38, %rd2, %rd37;
	ld.global.u32 	%r61, [%rd38];
	mad.lo.s32 	%r62, %r92, %r25, %r2;
	mul.wide.s32 	%rd39, %r62, 4;
	add.s64 	%rd40, %rd1, %rd39;
	ld.global.u32 	%r63, [%rd40];
	mad.lo.s32 	%r64, %r63, %r61, %r89;
	st.global.u32 	[%rd3], %r64;
	cvt.u64.u32 	%rd41, %r3;
	cvt.u64.u32 	%rd42, %r92;
	add.s64 	%rd43, %rd42, %rd41;
	shl.b64 	%rd44, %rd43, 2;
	add.s64 	%rd45, %rd2, %rd44;
	ld.global.u32 	%r65, [%rd45+4];
	mul.wide.u32 	%rd46, %r25, 4;
	add.s64 	%rd47, %rd40, %rd46;
	ld.global.u32 	%r66, [%rd47];
	mad.lo.s32 	%r67, %r66, %r65, %r64;
	st.global.u32 	[%rd3], %r67;
	ld.global.u32 	%r68, [%rd45+8];
	add.s64 	%rd48, %rd47, %rd46;
	ld.global.u32 	%r69, [%rd48];
	mad.lo.s32 	%r70, %r69, %r68, %r67;
	st.global.u32 	[%rd3], %r70;
	ld.global.u32 	%r71, [%rd45+12];
	add.s64 	%rd49, %rd48, %rd46;
	ld.global.u32 	%r72, [%rd49];
	mad.lo.s32 	%r89, %r72, %r71, %r70;
	st.global.u32 	[%rd3], %r89;
	add.s32 	%r92, %r92, 4;
$L__BB1_7:
	setp.eq.s32 	%p8, %r16, 0;
	@%p8 bra 	$L__BB1_12;
	setp.eq.s32 	%p9, %r16, 1;
	@%p9 bra 	$L__BB1_10;
	add.s32 	%r73, %r92, %r3;
	mul.wide.u32 	%rd50, %r73, 4;
	add.s64 	%rd51, %rd2, %rd50;
	ld.global.u32 	%r74, [%rd51];
	mad.lo.s32 	%r75, %r92, %r25, %r2;
	mul.wide.s32 	%rd52, %r75, 4;
	add.s64 	%rd53, %rd1, %rd52;
	ld.global.u32 	%r76, [%rd53];
	mad.lo.s32 	%r77, %r76, %r74, %r89;
	st.global.u32 	[%rd3], %r77;
	cvt.u64.u32 	%rd54, %r3;
	cvt.u64.u32 	%rd55, %r92;
	add.s64 	%rd56, %rd55, %rd54;
	shl.b64 	%rd57, %rd56, 2;
	add.s64 	%rd58, %rd2, %rd57;
	ld.global.u32 	%r78, [%rd58+4];
	mul.wide.u32 	%rd59, %r25, 4;
	add.s64 	%rd60, %rd53, %rd59;
	ld.global.u32 	%r79, [%rd60];
	mad.lo.s32 	%r89, %r79, %r78, %r77;
	st.global.u32 	[%rd3], %r89;
	add.s32 	%r92, %r92, 2;
$L__BB1_10:
	and.b32  	%r80, %r25, 1;
	setp.eq.b32 	%p10, %r80, 1;
	not.pred 	%p11, %p10;
	@%p11 bra 	$L__BB1_12;
	add.s32 	%r81, %r92, %r3;
	mul.wide.u32 	%rd61, %r81, 4;
	add.s64 	%rd62, %rd2, %rd61;
	ld.global.u32 	%r82, [%rd62];
	mad.lo.s32 	%r83, %r92, %r25, %r2;
	mul.wide.s32 	%rd63, %r83, 4;
	add.s64 	%rd64, %rd1, %rd63;
	ld.global.u32 	%r84, [%rd64];
	mad.lo.s32 	%r85, %r84, %r82, %r89;
	st.global.u32 	[%rd3], %r85;
$L__BB1_12:
	ret;

}


// ===== COMPILED SASS (sm_100) =====

	.target	sm_100

	.elftype	@"ET_EXEC"


//--------------------- .note.nv.tkinfo           --------------------------
	.section	.note.nv.tkinfo,"",@"SHT_NOTE"
	.sectionflags	@"SHF_NOTE_NV_TKINFO"
	.tkinfo
        /*0018*/ 	.word	0x00000002
        /*0030*/ 	.string	""
        /*0030*/ 	.string	"ptxas"
        /*0030*/ 	.string	"Cuda compilation tools, release 13.0, V13.0.88"
        /*0030*/ 	.string	"Build cuda_13.0.r13.0/compiler.36424714_0"
        /*0030*/ 	.string	"-arch sm_100 -m 64 "



//--------------------- .note.nv.cuinfo           --------------------------
	.section	.note.nv.cuinfo,"",@"SHT_NOTE"
	.sectionflags	@"SHF_NOTE_NV_CUINFO"
        /*0018*/ 	.short	0x0002
        /*001a*/ 	.short	0x0064
        /*001c*/ 	.short	0x0082
	.zero		2


//--------------------- .nv.info                  --------------------------
	.section	.nv.info,"",@"SHT_CUDA_INFO"
	.align	4


	//----- nvinfo : EIATTR_REGCOUNT
	.align		4
        /*0000*/ 	.byte	0x04, 0x2f
        /*0002*/ 	.short	(.L_1 - .L_0)
	.align		4
.L_0:
        /*0004*/ 	.word	index@(_Z21sharedMemoryMatrixMulPiS_S_i)
        /*0008*/ 	.word	0x00000020


	//----- nvinfo : EIATTR_FRAME_SIZE
	.align		4
.L_1:
        /*000c*/ 	.byte	0x04, 0x11
        /*000e*/ 	.short	(.L_3 - .L_2)
	.align		4
.L_2:
        /*0010*/ 	.word	index@(_Z21sharedMemoryMatrixMulPiS_S_i)
        /*0014*/ 	.word	0x00000000


	//----- nvinfo : EIATTR_REGCOUNT
	.align		4
.L_3:
        /*0018*/ 	.byte	0x04, 0x2f
        /*001a*/ 	.short	(.L_5 - .L_4)
	.align		4
.L_4:
        /*001c*/ 	.word	index@(_Z15simpleMatrixMulPiS_S_i)
        /*0020*/ 	.word	0x00000018


	//----- nvinfo : EIATTR_FRAME_SIZE
	.align		4
.L_5:
        /*0024*/ 	.byte	0x04, 0x11
        /*0026*/ 	.short	(.L_7 - .L_6)
	.align		4
.L_6:
        /*0028*/ 	.word	index@(_Z15simpleMatrixMulPiS_S_i)
        /*002c*/ 	.word	0x00000000


	//----- nvinfo : EIATTR_MIN_STACK_SIZE
	.align		4
.L_7:
        /*0030*/ 	.byte	0x04, 0x12
        /*0032*/ 	.short	(.L_9 - .L_8)
	.align		4
.L_8:
        /*0034*/ 	.word	index@(_Z15simpleMatrixMulPiS_S_i)
        /*0038*/ 	.word	0x00000000


	//----- nvinfo : EIATTR_MIN_STACK_SIZE
	.align		4
.L_9:
        /*003c*/ 	.byte	0x04, 0x12
        /*003e*/ 	.short	(.L_11 - .L_10)
	.align		4
.L_10:
        /*0040*/ 	.word	index@(_Z21sharedMemoryMatrixMulPiS_S_i)
        /*0044*/ 	.word	0x00000000
.L_11:


//--------------------- .nv.compat                --------------------------
	.section	.nv.compat,"",@"SHT_CUDA_COMPAT_INFO"
	.align	4
        /*0000*/ 	.byte	0x02, 0x09, 0x00, 0x00, 0x02, 0x02, 0x01, 0x00, 0x02, 0x05, 0x05, 0x00, 0x03, 0x07, 0x01, 0x01
        /*0010*/ 	.byte	0x02, 0x03, 0x00, 0x00, 0x02, 0x06, 0x01, 0x00, 0x04, 0x0b, 0x08, 0x00, 0x09, 0x00, 0x00, 0x00
        /*0020*/ 	.byte	0x00, 0x00, 0x00, 0x00


//--------------------- .nv.info._Z15simpleMatrixMulPiS_S_i --------------------------
	.section	.nv.info._Z15simpleMatrixMulPiS_S_i,"",@"SHT_CUDA_INFO"
	.sectionflags	@""
	.align	4


	//----- nvinfo : EIATTR_CUDA_API_VERSION
	.align		4
        /*0000*/ 	.byte	0x04, 0x37
        /*0002*/ 	.short	(.L_13 - .L_12)
.L_12:
        /*0004*/ 	.word	0x00000082


	//----- nvinfo : EIATTR_KPARAM_INFO
	.align		4
.L_13:
        /*0008*/ 	.byte	0x04, 0x17
        /*000a*/ 	.short	(.L_15 - .L_14)
.L_14:
        /*000c*/ 	.word	0x00000000
        /*0010*/ 	.short	0x0003
        /*0012*/ 	.short	0x0018
        /*0014*/ 	.byte	0x00, 0xf0, 0x11, 0x00


	//----- nvinfo : EIATTR_KPARAM_INFO
	.align		4
.L_15:
        /*0018*/ 	.byte	0x04, 0x17
        /*001a*/ 	.short	(.L_17 - .L_16)
.L_16:
        /*001c*/ 	.word	0x00000000
        /*0020*/ 	.short	0x0002
        /*0022*/ 	.short	0x0010
        /*0024*/ 	.byte	0x00, 0xf5, 0x21, 0x00


	//----- nvinfo : EIATTR_KPARAM_INFO
	.align		4
.L_17:
        /*0028*/ 	.byte	0x04, 0x17
        /*002a*/ 	.short	(.L_19 - .L_18)
.L_18:
        /*002c*/ 	.word	0x00000000
        /*0030*/ 	.short	0x0001
        /*0032*/ 	.short	0x0008
        /*0034*/ 	.byte	0x00, 0xf5, 0x21, 0x00


	//----- nvinfo : EIATTR_KPARAM_INFO
	.align		4
.L_19:
        /*0038*/ 	.byte	0x04, 0x17
        /*003a*/ 	.short	(.L_21 - .L_20)
.L_20:
        /*003c*/ 	.word	0x00000000
        /*0040*/ 	.short	0x0000
        /*0042*/ 	.short	0x0000
        /*0044*/ 	.byte	0x00, 0xf5, 0x21, 0x00


	//----- nvinfo : EIATTR_SPARSE_MMA_MASK
	.align		4
.L_21:
        /*0048*/ 	.byte	0x03, 0x50
        /*004a*/ 	.short	0x0000


	//----- nvinfo : EIATTR_MAXREG_COUNT
	.align		4
        /*004c*/ 	.byte	0x03, 0x1b
        /*004e*/ 	.short	0x00ff


	//----- nvinfo : EIATTR_MERCURY_ISA_VERSION
	.align		4
        /*0050*/ 	.byte	0x03, 0x5f
        /*0052*/ 	.short	0x0101


	//----- nvinfo : EIATTR_VRC_CTA_INIT_COUNT
	.align		4
        /*0054*/ 	.byte	0x02, 0x4a
	.zero		1
	.zero		1


	//----- nvinfo : EIATTR_EXIT_INSTR_OFFSETS
	.align		4
        /*0058*/ 	.byte	0x04, 0x1c
        /*005a*/ 	.short	(.L_23 - .L_22)


	//   ....[0]....
.L_22:
        /*005c*/ 	.word	0x000000e0


	//   ....[1]....
        /*0060*/ 	.word	0x00000650


	//   ....[2]....
        /*0064*/ 	.word	0x000008c0


	//   ....[3]....
        /*0068*/ 	.word	0x00000a80


	//   ....[4]....
        /*006c*/ 	.word	0x00000b30


	//----- nvinfo : EIATTR_CBANK_PARAM_SIZE
	.align		4
.L_23:
        /*0070*/ 	.byte	0x03, 0x19
        /*0072*/ 	.short	0x001c


	//----- nvinfo : EIATTR_PARAM_CBANK
	.align		4
        /*0074*/ 	.byte	0x04, 0x0a
        /*0076*/ 	.short	(.L_25 - .L_24)
	.align		4
.L_24:
        /*0078*/ 	.word	index@(.nv.constant0._Z15simpleMatrixMulPiS_S_i)
        /*007c*/ 	.short	0x0380
        /*007e*/ 	.short	0x001c


	//----- nvinfo : EIATTR_SW_WAR
	.align		4
.L_25:
        /*0080*/ 	.byte	0x04, 0x36
        /*0082*/ 	.short	(.L_27 - .L_26)
.L_26:
        /*0084*/ 	.word	0x00000008
.L_27:


//--------------------- .nv.info._Z21sharedMemoryMatrixMulPiS_S_i --------------------------
	.section	.nv.info._Z21sharedMemoryMatrixMulPiS_S_i,"",@"SHT_CUDA_INFO"
	.sectionflags	@""
	.align	4


	//----- nvinfo : EIATTR_CUDA_API_VERSION
	.align		4
        /*0000*/ 	.byte	0x04, 0x37
        /*0002*/ 	.short	(.L_29 - .L_28)
.L_28:
        /*0004*/ 	.word	0x00000082


	//----- nvinfo : EIATTR_KPARAM_INFO
	.align		4
.L_29:
        /*0008*/ 	.byte	0x04, 0x17
        /*000a*/ 	.short	(.L_31 - .L_30)
.L_30:
        /*000c*/ 	.word	0x00000000
        /*0010*/ 	.short	0x0003
        /*0012*/ 	.short	0x0018
        /*0014*/ 	.byte	0x00, 0xf0, 0x11, 0x00


	//----- nvinfo : EIATTR_KPARAM_INFO
	.align		4
.L_31:
        /*0018*/ 	.byte	0x04, 0x17
        /*001a*/ 	.short	(.L_33 - .L_32)
.L_32:
        /*001c*/ 	.word	0x00000000
        /*0020*/ 	.short	0x0002
        /*0022*/ 	.short	0x0010
        /*0024*/ 	.byte	0x00, 0xf5, 0x21, 0x00


	//----- nvinfo : EIATTR_KPARAM_INFO
	.align		4
.L_33:
        /*0028*/ 	.byte	0x04, 0x17
        /*002a*/ 	.short	(.L_35 - .L_34)
.L_34:
        /*002c*/ 	.word	0x00000000
        /*0030*/ 	.short	0x0001
        /*0032*/ 	.short	0x0008
        /*0034*/ 	.byte	0x00, 0xf5, 0x21, 0x00


	//----- nvinfo : EIATTR_KPARAM_INFO
	.align		4
.L_35:
        /*0038*/ 	.byte	0x04, 0x17
        /*003a*/ 	.short	(.L_37 - .L_36)
.L_36:
        /*003c*/ 	.word	0x00000000
        /*0040*/ 	.short	0x0000
        /*0042*/ 	.short	0x0000
        /*0044*/ 	.byte	0x00, 0xf5, 0x21, 0x00


	//----- nvinfo : EIATTR_SPARSE_MMA_MASK
	.align		4
.L_37:
        /*0048*/ 	.byte	0x03, 0x50
        /*004a*/ 	.short	0x0000


	//----- nvinfo : EIATTR_MAXREG_COUNT
	.align		4
        /*004c*/ 	.byte	0x03, 0x1b
        /*004e*/ 	.short	0x00ff


	//----- nvinfo : EIATTR_NUM_BARRIERS
	.align		4
        /*0050*/ 	.byte	0x02, 0x4c
        /*0052*/ 	.byte	0x01
	.zero		1


	//----- nvinfo : EIATTR_MERCURY_ISA_VERSION
	.align		4
        /*0054*/ 	.byte	0x03, 0x5f
        /*0056*/ 	.short	0x0101


	//----- nvinfo : EIATTR_VRC_CTA_INIT_COUNT
	.align		4
        /*0058*/ 	.byte	0x02, 0x4a
	.zero		1
	.zero		1


	//----- nvinfo : EIATTR_EXIT_INSTR_OFFSETS
	.align		4
        /*005c*/ 	.byte	0x04, 0x1c
        /*005e*/ 	.short	(.L_39 - .L_38)


	//   ....[0]....
.L_38:
        /*0060*/ 	.word	0x00000bc0


	//----- nvinfo : EIATTR_CBANK_PARAM_SIZE
	.align		4
.L_39:
        /*0064*/ 	.byte	0x03, 0x19
        /*0066*/ 	.short	0x001c


	//----- nvinfo : EIATTR_PARAM_CBANK
	.align		4
        /*0068*/ 	.byte	0x04, 0x0a
        /*006a*/ 	.short	(.L_41 - .L_40)
	.align		4
.L_40:
        /*006c*/ 	.word	index@(.nv.constant0._Z21sharedMemoryMatrixMulPiS_S_i)
        /*0070*/ 	.short	0x0380
        /*0072*/ 	.short	0x001c


	//----- nvinfo : EIATTR_SW_WAR
	.align		4
.L_41:
        /*0074*/ 	.byte	0x04, 0x36
        /*0076*/ 	.short	(.L_43 - .L_42)
.L_42:
        /*0078*/ 	.word	0x00000008
.L_43:


//--------------------- .nv.callgraph             --------------------------
	.section	.nv.callgraph,"",@"SHT_CUDA_CALLGRAPH"
	.align	4
	.sectionentsize	8
	.align		4
        /*0000*/ 	.word	0x00000000
	.align		4
        /*0004*/ 	.word	0xffffffff
	.align		4
        /*0008*/ 	.word	0x00000000
	.align		4
        /*000c*/ 	.word	0xfffffffe
	.align		4
        /*0010*/ 	.word	0x00000000
	.align		4
        /*0014*/ 	.word	0xfffffffd
	.align		4
        /*0018*/ 	.word	0x00000000
	.align		4
        /*001c*/ 	.word	0xfffffffc


//--------------------- .text._Z15simpleMatrixMulPiS_S_i --------------------------
	.section	.text._Z15simpleMatrixMulPiS_S_i,"ax",@progbits
	.align	128
        .global         _Z15simpleMatrixMulPiS_S_i
        .type           _Z15simpleMatrixMulPiS_S_i,@function
        .size           _Z15simpleMatrixMulPiS_S_i,(.L_x_13 - _Z15simpleMatrixMulPiS_S_i)
        .other          _Z15simpleMatrixMulPiS_S_i,@"STO_CUDA_ENTRY STV_DEFAULT"
_Z15simpleMatrixMulPiS_S_i:
.text._Z15simpleMatrixMulPiS_S_i:
[----:B------:R-:W-:Y:S01]  /*0000*/  LDC R1, c[0x0][0x37c] ;  /* 0x0000df00ff017b82 */ /* 0x000fe20000000800 */
[----:B------:R-:W0:Y:S07]  /*0010*/  S2R R0, SR_TID.Y ;  /* 0x0000000000007919 */ /* 0x000e2e0000002200 */
[----:B------:R-:W0:Y:S01]  /*0020*/  S2UR UR4, SR_CTAID.Y ;  /* 0x00000000000479c3 */ /* 0x000e220000002600 */
[----:B------:R-:W1:Y:S01]  /*0030*/  LDCU UR18, c[0x0][0x398] ;  /* 0x00007300ff1277ac */ /* 0x000e620008000800 */
[----:B------:R-:W2:Y:S06]  /*0040*/  S2R R3, SR_TID.X ;  /* 0x0000000000037919 */ /* 0x000eac0000002100 */
[----:B------:R-:W0:Y:S08]  /*0050*/  LDC R5, c[0x0][0x364] ;  /* 0x0000d900ff057b82 */ /* 0x000e300000000800 */
[----:B------:R-:W2:Y:S01]  /*0060*/  S2UR UR5, SR_CTAID.X ;  /* 0x00000000000579c3 */ /* 0x000ea20000002500 */
[----:B-1----:R-:W-:-:S07]  /*0070*/  UISETP.GE.AND UP0, UPT, UR18, 0x1, UPT ;  /* 0x000000011200788c */ /* 0x002fce000bf06270 */
[----:B------:R-:W2:Y:S01]  /*0080*/  LDC R2, c[0x0][0x360] ;  /* 0x0000d800ff027b82 */ /* 0x000ea20000000800 */
[----:B------:R-:W-:Y:S01]  /*0090*/  PLOP3.LUT P0, PT, PT, PT, UP0, 0x80, 0x8 ;  /* 0x000000000008781c */ /* 0x000fe20003f0f008 */
[----:B0-----:R-:W-:Y:S02]  /*00a0*/  IMAD R5, R5, UR4, R0 ;  /* 0x0000000405057c24 */ /* 0x001fe4000f8e0200 */
[----:B--2---:R-:W-:-:S05]  /*00b0*/  IMAD R0, R2, UR5, R3 ;  /* 0x0000000502007c24 */ /* 0x004fca000f8e0203 */
[----:B------:R-:W-:-:S04]  /*00c0*/  VIMNMX R2, PT, PT, R5, R0, !PT ;  /* 0x0000000005027248 */ /* 0x000fc80007fe0100 */
[----:B------:R-:W-:-:S13]  /*00d0*/  ISETP.GE.OR P0, PT, R2, UR18, !P0 ;  /* 0x0000001202007c0c */ /* 0x000fda000c706670 */
[----:B------:R-:W-:Y:S05]  /*00e0*/  @P0 EXIT ;  /* 0x000000000000094d */ /* 0x000fea0003800000 */
[----:B------:R-:W0:Y:S01]  /*00f0*/  LDC.64 R2, c[0x0][0x390] ;  /* 0x0000e400ff027b82 */ /* 0x000e220000000a00 */
[----:B------:R-:W1:Y:S01]  /*0100*/  LDCU.64 UR16, c[0x0][0x358] ;  /* 0x00006b00ff1077ac */ /* 0x000e620008000a00 */
[----:B------:R-:W-:-:S05]  /*0110*/  IMAD R5, R5, UR18, RZ ;  /* 0x0000001205057c24 */ /* 0x000fca000f8e02ff */
[----:B------:R-:W-:-:S05]  /*0120*/  IADD3 R7, PT, PT, R0, R5, RZ ;  /* 0x0000000500077210 */ /* 0x000fca0007ffe0ff */
[----:B0-----:R-:W-:-:S05]  /*0130*/  IMAD.WIDE R2, R7, 0x4, R2 ;  /* 0x0000000407027825 */ /* 0x001fca00078e0202 */
[----:B-1----:R0:W5:Y:S01]  /*0140*/  LDG.E R7, desc[UR16][R2.64] ;  /* 0x0000001002077981 */ /* 0x002162000c1e1900 */
[----:B------:R-:W-:Y:S01]  /*0150*/  UISETP.GE.U32.AND UP0, UPT, UR18, 0x8, UPT ;  /* 0x000000081200788c */ /* 0x000fe2000bf06070 */
[----:B------:R-:W-:-:S08]  /*0160*/  HFMA2 R4, -RZ, RZ, 0, 0 ;  /* 0x00000000ff047431 */ /* 0x000fd000000001ff */
[----:B0-----:R-:W-:Y:S05]  /*0170*/  BRA.U !UP0, `(.L_x_0) ;  /* 0x00000005082c7547 */ /* 0x001fea000b800000 */
[----:B------:R-:W0:Y:S01]  /*0180*/  LDCU.128 UR20, c[0x0][0x380] ;  /* 0x00007000ff1477ac */ /* 0x000e220008000c00 */
[----:B------:R-:W-:Y:S01]  /*0190*/  MOV R4, R0 ;  /* 0x0000000000047202 */ /* 0x000fe20000000f00 */
[----:B------:R-:W-:-:S04]  /*01a0*/  ULOP3.LUT UR4, UR18, 0x7ffffff8, URZ, 0xc0, !UPT ;  /* 0x7ffffff812047892 */ /* 0x000fc8000f8ec0ff */
[----:B------:R-:W-:Y:S01]  /*01b0*/  UIADD3 UR4, UPT, UPT, -UR4, URZ, URZ ;  /* 0x000000ff04047290 */ /* 0x000fe2000fffe1ff */
[----:B0-----:R-:W-:Y:S01]  /*01c0*/  MOV R8, UR20 ;  /* 0x0000001400087c02 */ /* 0x001fe20008000f00 */
[----:B------:R-:W-:Y:S01]  /*01d0*/  UIMAD.WIDE.U32 UR6, UR18, 0xc, UR22 ;  /* 0x0000000c120678a5 */ /* 0x000fe2000f8e0016 */
[----:B------:R-:W-:Y:S01]  /*01e0*/  MOV R9, UR21 ;  /* 0x0000001500097c02 */ /* 0x000fe20008000f00 */
[----:B------:R-:W-:Y:S02]  /*01f0*/  UIMAD.WIDE.U32 UR8, UR18, 0x10, UR22 ;  /* 0x00000010120878a5 */ /* 0x000fe4000f8e0016 */
[----:B------:R-:W-:Y:S01]  /*0200*/  UIMAD.WIDE.U32 UR10, UR18, 0x14, UR22 ;  /* 0x00000014120a78a5 */ /* 0x000fe2000f8e0016 */
[----:B------:R-:W-:Y:S01]  /*0210*/  IMAD.WIDE.U32 R8, R5, 0x4, R8 ;  /* 0x0000000405087825 */ /* 0x000fe200078e0008 */
[----:B------:R-:W-:Y:S02]  /*0220*/  UIMAD.WIDE.U32 UR12, UR18, 0x18, UR22 ;  /* 0x00000018120c78a5 */ /* 0x000fe4000f8e0016 */
[----:B------:R-:W-:Y:S01]  /*0230*/  UIMAD.WIDE.U32 UR14, UR18, 0x1c, UR22 ;  /* 0x0000001c120e78a5 */ /* 0x000fe2000f8e0016 */
[----:B------:R-:W-:-:S04]  /*0240*/  IADD3 R6, P0, PT, R8, 0x10, RZ ;  /* 0x0000001008067810 */ /* 0x000fc80007f1e0ff */
[----:B------:R-:W-:-:S09]  /*0250*/  IADD3.X R9, PT, PT, RZ, R9, RZ, P0, !PT ;  /* 0x00000009ff097210 */ /* 0x000fd200007fe4ff */
.L_x_1:
[----:B------:R-:W-:Y:S02]  /*0260*/  MOV R11, 0x4 ;  /* 0x00000004000b7802 */ /* 0x000fe40000000f00 */
[----:B------:R-:W-:-:S03]  /*0270*/  MOV R8, R6 ;  /* 0x0000000600087202 */ /* 0x000fc60000000f00 */
[----:B------:R-:W-:Y:S02]  /*0280*/  IMAD.WIDE R10, R4, R11, UR22 ;  /* 0x00000016040a7e25 */ /* 0x000fe4000f8e020b */
[----:B------:R-:W2:Y:S04]  /*0290*/  LDG.E R6, desc[UR16][R8.64+-0x10] ;  /* 0xfffff01008067981 */ /* 0x000ea8000c1e1900 */
[----:B------:R-:W2:Y:S01]  /*02a0*/  LDG.E R10, desc[UR16][R10.64] ;  /* 0x000000100a0a7981 */ /* 0x000ea2000c1e1900 */
[----:B------:R-:W-:-:S06]  /*02b0*/  UIMAD.WIDE.U32 UR20, UR18, 0x4, UR22 ;  /* 0x00000004121478a5 */ /* 0x000fcc000f8e0016 */
[----:B------:R-:W-:Y:S02]  /*02c0*/  MOV R12, UR20 ;  /* 0x00000014000c7c02 */ /* 0x000fe40008000f00 */
[----:B------:R-:W-:Y:S01]  /*02d0*/  MOV R13, UR21 ;  /* 0x00000015000d7c02 */ /* 0x000fe20008000f00 */
[----:B--2--5:R-:W-:Y:S02]  /*02e0*/  IMAD R15, R6, R10, R7 ;  /* 0x0000000a060f7224 */ /* 0x024fe400078e0207 */
[----:B-1----:R-:W-:-:S03]  /*02f0*/  IMAD.WIDE R6, R4, 0x4, R12 ;  /* 0x0000000404067825 */ /* 0x002fc600078e020c */
[----:B------:R0:W-:Y:S04]  /*0300*/  STG.E desc[UR16][R2.64], R15 ;  /* 0x0000000f02007986 */ /* 0x0001e8000c101910 */
[----:B------:R-:W2:Y:S04]  /*0310*/  LDG.E R6, desc[UR16][R6.64] ;  /* 0x0000001006067981 */ /* 0x000ea8000c1e1900 */
[----:B------:R-:W2:Y:S01]  /*0320*/  LDG.E R14, desc[UR16][R8.64+-0xc] ;  /* 0xfffff410080e7981 */ /* 0x000ea2000c1e1900 */
[----:B------:R-:W-:-:S06]  /*0330*/  UIMAD.WIDE.U32 UR20, UR18, 0x8, UR22 ;  /* 0x00000008121478a5 */ /* 0x000fcc000f8e0016 */
[----:B------:R-:W-:Y:S02]  /*0340*/  MOV R12, UR20 ;  /* 0x00000014000c7c02 */ /* 0x000fe40008000f00 */
[----:B------:R-:W-:-:S03]  /*0350*/  MOV R13, UR21 ;  /* 0x00000015000d7c02 */ /* 0x000fc60008000f00 */
[----:B------:R-:W-:-:S04]  /*0360*/  IMAD.WIDE R10, R4, 0x4, R12 ;  /* 0x00000004040a7825 */ /* 0x000fc800078e020c */
[----:B--2---:R-:W-:-:S05]  /*0370*/  IMAD R17, R14, R6, R15 ;  /* 0x000000060e117224 */ /* 0x004fca00078e020f */
[----:B------:R1:W-:Y:S04]  /*0380*/  STG.E desc[UR16][R2.64], R17 ;  /* 0x0000001102007986 */ /* 0x0003e8000c101910 */
[----:B------:R-:W0:Y:S04]  /*0390*/  LDG.E R10, desc[UR16][R10.64] ;  /* 0x000000100a0a7981 */ /* 0x000e28000c1e1900 */
[----:B------:R-:W0:Y:S01]  /*03a0*/  LDG.E R12, desc[UR16][R8.64+-0x8] ;  /* 0xfffff810080c7981 */ /* 0x000e22000c1e1900 */
[----:B------:R-:W-:-:S05]  /*03b0*/  HFMA2 R13, -RZ, RZ, 0, 2.384185791015625e-07 ;  /* 0x00000004ff0d7431 */ /* 0x000fca00000001ff */
[----:B------:R-:W-:-:S04]  /*03c0*/  IMAD.WIDE R6, R4, R13, UR6 ;  /* 0x0000000604067e25 */ /* 0x000fc8000f8e020d */
[----:B0-----:R-:W-:-:S05]  /*03d0*/  IMAD R15, R12, R10, R17 ;  /* 0x0000000a0c0f7224 */ /* 0x001fca00078e0211 */
[----:B------:R0:W-:Y:S04]  /*03e0*/  STG.E desc[UR16][R2.64], R15 ;  /* 0x0000000f02007986 */ /* 0x0001e8000c101910 */
[----:B------:R-:W2:Y:S04]  /*03f0*/  LDG.E R6, desc[UR16][R6.64] ;  /* 0x0000001006067981 */ /* 0x000ea8000c1e1900 */
[----:B------:R-:W2:Y:S02]  /*0400*/  LDG.E R12, desc[UR16][R8.64+-0x4] ;  /* 0xfffffc10080c7981 */ /* 0x000ea4000c1e1900 */
[----:B--2---:R-:W-:-:S02]  /*0410*/  IMAD R19, R12, R6, R15 ;  /* 0x000000060c137224 */ /* 0x004fc400078e020f */
[----:B------:R-:W-:-:S03]  /*0420*/  IMAD.WIDE R12, R4, R13, UR8 ;  /* 0x00000008040c7e25 */ /* 0x000fc6000f8e020d */
[----:B------:R2:W-:Y:S04]  /*0430*/  STG.E desc[UR16][R2.64], R19 ;  /* 0x0000001302007986 */ /* 0x0005e8000c101910 */
[----:B------:R-:W1:Y:S04]  /*0440*/  LDG.E R12, desc[UR16][R12.64] ;  /* 0x000000100c0c7981 */ /* 0x000e68000c1e1900 */
[----:B------:R-:W1:Y:S01]  /*0450*/  LDG.E R10, desc[UR16][R8.64] ;  /* 0x00000010080a7981 */ /* 0x000e62000c1e1900 */
[----:B------:R-:W-:Y:S01]  /*0460*/  MOV R11, 0x4 ;  /* 0x00000004000b7802 */ /* 0x000fe20000000f00 */
[----:B-1----:R-:W-:-:S04]  /*0470*/  IMAD R17, R10, R12, R19 ;  /* 0x0000000c0a117224 */ /* 0x002fc800078e0213 */
[----:B------:R-:W-:Y:S01]  /*0480*/  IMAD.WIDE R10, R4, R11, UR10 ;  /* 0x0000000a040a7e25 */ /* 0x000fe2000f8e020b */
[----:B------:R1:W-:Y:S05]  /*0490*/  STG.E desc[UR16][R2.64], R17 ;  /* 0x0000001102007986 */ /* 0x0003ea000c101910 */
[----:B------:R-:W3:Y:S04]  /*04a0*/  LDG.E R10, desc[UR16][R10.64] ;  /* 0x000000100a0a7981 */ /* 0x000ee8000c1e1900 */
[----:B------:R-:W3:Y:S01]  /*04b0*/  LDG.E R6, desc[UR16][R8.64+0x4] ;  /* 0x0000041008067981 */ /* 0x000ee2000c1e1900 */
[----:B0-----:R-:W-:-:S04]  /*04c0*/  IMAD.MOV.U32 R15, RZ, RZ, 0x4 ;  /* 0x00000004ff0f7424 */ /* 0x001fc800078e00ff */
[----:B------:R-:W-:-:S04]  /*04d0*/  IMAD.WIDE R14, R4, R15, UR12 ;  /* 0x0000000c040e7e25 */ /* 0x000fc8000f8e020f */
[----:B---3--:R-:W-:-:S05]  /*04e0*/  IMAD R21, R6, R10, R17 ;  /* 0x0000000a06157224 */ /* 0x008fca00078e0211 */
[----:B------:R1:W-:Y:S04]  /*04f0*/  STG.E desc[UR16][R2.64], R21 ;  /* 0x0000001502007986 */ /* 0x0003e8000c101910 */
[----:B------:R-:W2:Y:S04]  /*0500*/  LDG.E R14, desc[UR16][R14.64] ;  /* 0x000000100e0e7981 */ /* 0x000ea8000c1e1900 */
[----:B------:R-:W2:Y:S01]  /*0510*/  LDG.E R6, desc[UR16][R8.64+0x8] ;  /* 0x0000081008067981 */ /* 0x000ea2000c1e1900 */
[----:B------:R-:W-:-:S05]  /*0520*/  HFMA2 R13, -RZ, RZ, 0, 2.384185791015625e-07 ;  /* 0x00000004ff0d7431 */ /* 0x000fca00000001ff */
[----:B------:R-:W-:-:S04]  /*0530*/  IMAD.WIDE R12, R4, R13, UR14 ;  /* 0x0000000e040c7e25 */ /* 0x000fc8000f8e020d */
[----:B--2---:R-:W-:-:S05]  /*0540*/  IMAD R19, R6, R14, R21 ;  /* 0x0000000e06137224 */ /* 0x004fca00078e0215 */
[----:B------:R1:W-:Y:S04]  /*0550*/  STG.E desc[UR16][R2.64], R19 ;  /* 0x0000001302007986 */ /* 0x0003e8000c101910 */
[----:B------:R-:W2:Y:S04]  /*0560*/  LDG.E R12, desc[UR16][R12.64] ;  /* 0x000000100c0c7981 */ /* 0x000ea8000c1e1900 */
[----:B------:R-:W2:Y:S01]  /*0570*/  LDG.E R6, desc[UR16][R8.64+0xc] ;  /* 0x00000c1008067981 */ /* 0x000ea2000c1e1900 */
[----:B------:R-:W-:Y:S01]  /*0580*/  UIADD3 UR4, UPT, UPT, UR4, 0x8, URZ ;  /* 0x0000000804047890 */ /* 0x000fe2000fffe0ff */
[----:B------:R-:W-:-:S03]  /*0590*/  MOV R11, UR18 ;  /* 0x00000012000b7c02 */ /* 0x000fc60008000f00 */
[----:B------:R-:W-:Y:S01]  /*05a0*/  UISETP.NE.AND UP0, UPT, UR4, URZ, UPT ;  /* 0x000000ff0400728c */ /* 0x000fe2000bf05270 */
[----:B------:R-:W-:Y:S01]  /*05b0*/  LEA R4, R11, R4, 0x3 ;  /* 0x000000040b047211 */ /* 0x000fe200078e18ff */
[----:B--2---:R-:W-:Y:S01]  /*05c0*/  IMAD R7, R6, R12, R19 ;  /* 0x0000000c06077224 */ /* 0x004fe200078e0213 */
[----:B------:R-:W-:-:S04]  /*05d0*/  IADD3 R6, P0, PT, R8, 0x20, RZ ;  /* 0x0000002008067810 */ /* 0x000fc80007f1e0ff */
[----:B------:R1:W-:Y:S01]  /*05e0*/  STG.E desc[UR16][R2.64], R7 ;  /* 0x0000000702007986 */ /* 0x0003e2000c101910 */
[----:B------:R-:W-:Y:S01]  /*05f0*/  IADD3.X R9, PT, PT, RZ, R9, RZ, P0, !PT ;  /* 0x00000009ff097210 */ /* 0x000fe200007fe4ff */
[----:B------:R-:W-:Y:S07]  /*0600*/  BRA.U UP0, `(.L_x_1) ;  /* 0xfffffffd00147547 */ /* 0x000fee000b83ffff */
[----:B------:R-:W-:-:S06]  /*0610*/  ULOP3.LUT UR4, UR18, 0x7ffffff8, URZ, 0xc0, !UPT ;  /* 0x7ffffff812047892 */ /* 0x000fcc000f8ec0ff */
[----:B------:R-:W-:-:S07]  /*0620*/  MOV R4, UR4 ;  /* 0x0000000400047c02 */ /* 0x000fce0008000f00 */
.L_x_0:
[----:B------:R-:W-:-:S06]  /*0630*/  ULOP3.LUT UR4, UR18, 0x7, URZ, 0xc0, !UPT ;  /* 0x0000000712047892 */ /* 0x000fcc000f8ec0ff */
[----:B------:R-:W-:-:S13]  /*0640*/  ISETP.NE.AND P0, PT, RZ, UR4, PT ;  /* 0x00000004ff007c0c */ /* 0x000fda000bf05270 */
[----:B------:R-:W-:Y:S05]  /*0650*/  @!P0 EXIT ;  /* 0x000000000000894d */ /* 0x000fea0003800000 */
[----:B------:R-:W-:Y:S02]  /*0660*/  UISETP.GE.U32.AND UP0, UPT, UR4, 0x4, UPT ;  /* 0x000000040400788c */ /* 0x000fe4000bf06070 */
[----:B------:R-:W-:-:S07]  /*0670*/  ULOP3.LUT UR4, UR18, 0x3, URZ, 0xc0, !UPT ;  /* 0x0000000312047892 */ /* 0x000fce000f8ec0ff */
[----:B------:R-:W-:Y:S05]  /*0680*/  BRA.U !UP0, `(.L_x_2) ;  /* 0x0000000108887547 */ /* 0x000fea000b800000 */
[----:B------:R-:W0:Y:S01]  /*0690*/  LDC.64 R10, c[0x0][0x380] ;  /* 0x0000e000ff0a7b82 */ /* 0x000e220000000a00 */
[----:B------:R-:W-:Y:S01]  /*06a0*/  IADD3 R9, PT, PT, R5, R4, RZ ;  /* 0x0000000405097210 */ /* 0x000fe20007ffe0ff */
[----:B------:R-:W-:Y:S01]  /*06b0*/  IMAD R15, R4, UR18, R0 ;  /* 0x00000012040f7c24 */ /* 0x000fe2000f8e0200 */
[----:B------:R-:W2:Y:S05]  /*06c0*/  LDCU.64 UR6, c[0x0][0x380] ;  /* 0x00007000ff0677ac */ /* 0x000eaa0008000a00 */
[----:B------:R-:W3:Y:S01]  /*06d0*/  LDC.64 R12, c[0x0][0x388] ;  /* 0x0000e200ff0c7b82 */ /* 0x000ee20000000a00 */
[----:B0-----:R-:W-:-:S06]  /*06e0*/  IMAD.WIDE.U32 R10, R9, 0x4, R10 ;  /* 0x00000004090a7825 */ /* 0x001fcc00078e000a */
[----:B------:R-:W4:Y:S01]  /*06f0*/  LDG.E R10, desc[UR16][R10.64] ;  /* 0x000000100a0a7981 */ /* 0x000f22000c1e1900 */
[----:B---3--:R-:W-:-:S05]  /*0700*/  IMAD.WIDE R12, R15, 0x4, R12 ;  /* 0x000000040f0c7825 */ /* 0x008fca00078e020c */
[----:B------:R-:W4:Y:S01]  /*0710*/  LDG.E R6, desc[UR16][R12.64] ;  /* 0x000000100c067981 */ /* 0x000f22000c1e1900 */
[----:B------:R-:W-:Y:S01]  /*0720*/  IADD3 R9, P0, PT, R5, R4, RZ ;  /* 0x0000000405097210 */ /* 0x000fe20007f1e0ff */
[----:B-1----:R-:W-:-:S03]  /*0730*/  IMAD.U32 R17, RZ, RZ, UR18 ;  /* 0x00000012ff117e24 */ /* 0x002fc6000f8e00ff */
[----:B------:R-:W-:Y:S02]  /*0740*/  IADD3.X R14, PT, PT, RZ, RZ, RZ, P0, !PT ;  /* 0x000000ffff0e7210 */ /* 0x000fe400007fe4ff */
[----:B--2---:R-:W-:-:S04]  /*0750*/  LEA R8, P0, R9, UR6, 0x2 ;  /* 0x0000000609087c11 */ /* 0x004fc8000f8010ff */
[----:B------:R-:W-:Y:S01]  /*0760*/  LEA.HI.X R9, R9, UR7, R14, 0x2, P0 ;  /* 0x0000000709097c11 */ /* 0x000fe200080f140e */
[----:B----45:R-:W-:Y:S02]  /*0770*/  IMAD R15, R10, R6, R7 ;  /* 0x000000060a0f7224 */ /* 0x030fe400078e0207 */
[----:B------:R-:W-:-:S03]  /*0780*/  IMAD.WIDE.U32 R6, R17, 0x4, R12 ;  /* 0x0000000411067825 */ /* 0x000fc600078e000c */
[----:B------:R0:W-:Y:S04]  /*0790*/  STG.E desc[UR16][R2.64], R15 ;  /* 0x0000000f02007986 */ /* 0x0001e8000c101910 */
[----:B------:R-:W2:Y:S04]  /*07a0*/  LDG.E R11, desc[UR16][R6.64] ;  /* 0x00000010060b7981 */ /* 0x000ea8000c1e1900 */
[----:B------:R-:W2:Y:S01]  /*07b0*/  LDG.E R10, desc[UR16][R8.64+0x4] ;  /* 0x00000410080a7981 */ /* 0x000ea2000c1e1900 */
[----:B------:R-:W-:Y:S01]  /*07c0*/  MOV R13, UR18 ;  /* 0x00000012000d7c02 */ /* 0x000fe20008000f00 */
[----:B--2---:R-:W-:-:S04]  /*07d0*/  IMAD R17, R10, R11, R15 ;  /* 0x0000000b0a117224 */ /* 0x004fc800078e020f */
[----:B------:R-:W-:Y:S01]  /*07e0*/  IMAD.WIDE.U32 R10, R13, 0x4, R6 ;  /* 0x000000040d0a7825 */ /* 0x000fe200078e0006 */
        /* <DEDUP_REMOVED lines=9> */
[----:B------:R-:W-:Y:S01]  /*0880*/  IADD3 R4, PT, PT, R4, 0x4, RZ ;  /* 0x0000000404047810 */ /* 0x000fe20007ffe0ff */
[----:B--2---:R-:W-:-:S05]  /*0890*/  IMAD R7, R6, R12, R19 ;  /* 0x0000000c06077224 */ /* 0x004fca00078e0213 */
[----:B------:R0:W-:Y:S02]  /*08a0*/  STG.E desc[UR16][R2.64], R7 ;  /* 0x0000000702007986 */ /* 0x0001e4000c101910 */
.L_x_2:
[----:B------:R-:W-:-:S13]  /*08b0*/  ISETP.NE.AND P0, PT, RZ, UR4, PT ;  /* 0x00000004ff007c0c */ /* 0x000fda000bf05270 */
[----:B------:R-:W-:Y:S05]  /*08c0*/  @!P0 EXIT ;  /* 0x000000000000894d */ /* 0x000fea0003800000 */
[----:B------:R-:W-:-:S09]  /*08d0*/  UISETP.NE.AND UP0, UPT, UR4, 0x1, UPT ;  /* 0x000000010400788c */ /* 0x000fd2000bf05270 */
[----:B------:R-:W-:Y:S05]  /*08e0*/  BRA.U !UP0, `(.L_x_3) ;  /* 0x0000000108587547 */ /* 0x000fea000b800000 */
[----:B------:R-:W2:Y:S01]  /*08f0*/  LDC.64 R8, c[0x0][0x380] ;  /* 0x0000e000ff087b82 */ /* 0x000ea20000000a00 */
[----:B------:R-:W-:Y:S01]  /*0900*/  IADD3 R11, PT, PT, R5, R4, RZ ;  /* 0x00000004050b7210 */ /* 0x000fe20007ffe0ff */
[----:B0-----:R-:W-:Y:S01]  /*0910*/  IMAD R15, R4, UR18, R0 ;  /* 0x00000012040f7c24 */ /* 0x001fe2000f8e0200 */
[----:B------:R-:W0:Y:S05]  /*0920*/  LDCU.64 UR4, c[0x0][0x380] ;  /* 0x00007000ff0477ac */ /* 0x000e2a0008000a00 */
[----:B------:R-:W3:Y:S01]  /*0930*/  LDC.64 R12, c[0x0][0x388] ;  /* 0x0000e200ff0c7b82 */ /* 0x000ee20000000a00 */
[----:B--2---:R-:W-:-:S06]  /*0940*/  IMAD.WIDE.U32 R10, R11, 0x4, R8 ;  /* 0x000000040b0a7825 */ /* 0x004fcc00078e0008 */
[----:B------:R-:W1:Y:S01]  /*0950*/  LDG.E R10, desc[UR16][R10.64] ;  /* 0x000000100a0a7981 */ /* 0x000e62000c1e1900 */
[----:B---3--:R-:W-:-:S05]  /*0960*/  IMAD.WIDE R12, R15, 0x4, R12 ;  /* 0x000000040f0c7825 */ /* 0x008fca00078e020c */
[----:B------:R-:W1:Y:S01]  /*0970*/  LDG.E R6, desc[UR16][R12.64] ;  /* 0x000000100c067981 */ /* 0x000e62000c1e1900 */
[----:B------:R-:W-:Y:S02]  /*0980*/  IADD3 R9, P0, PT, R5, R4, RZ ;  /* 0x0000000405097210 */ /* 0x000fe40007f1e0ff */
[----:B------:R-:W-:Y:S02]  /*0990*/  MOV R15, UR18 ;  /* 0x00000012000f7c02 */ /* 0x000fe40008000f00 */
[----:B------:R-:W-:Y:S02]  /*09a0*/  IADD3.X R14, PT, PT, RZ, RZ, RZ, P0, !PT ;  /* 0x000000ffff0e7210 */ /* 0x000fe400007fe4ff */
[----:B0-----:R-:W-:-:S04]  /*09b0*/  LEA R8, P0, R9, UR4, 0x2 ;  /* 0x0000000409087c11 */ /* 0x001fc8000f8010ff */
[----:B------:R-:W-:Y:S01]  /*09c0*/  LEA.HI.X R9, R9, UR5, R14, 0x2, P0 ;  /* 0x0000000509097c11 */ /* 0x000fe200080f140e */
[----:B------:R-:W-:-:S04]  /*09d0*/  IMAD.WIDE.U32 R14, R15, 0x4, R12 ;  /* 0x000000040f0e7825 */ /* 0x000fc800078e000c */
[----:B-1---5:R-:W-:-:S05]  /*09e0*/  IMAD R17, R10, R6, R7 ;  /* 0x000000060a117224 */ /* 0x022fca00078e0207 */
[----:B------:R2:W-:Y:S04]  /*09f0*/  STG.E desc[UR16][R2.64], R17 ;  /* 0x0000001102007986 */ /* 0x0005e8000c101910 */
[----:B------:R-:W3:Y:S04]  /*0a00*/  LDG.E R14, desc[UR16][R14.64] ;  /* 0x000000100e0e7981 */ /* 0x000ee8000c1e1900 */
[----:B------:R-:W3:Y:S01]  /*0a10*/  LDG.E R8, desc[UR16][R8.64+0x4] ;  /* 0x0000041008087981 */ /* 0x000ee2000c1e1900 */
[----:B------:R-:W-:Y:S01]  /*0a20*/  IADD3 R4, PT, PT, R4, 0x2, RZ ;  /* 0x0000000204047810 */ /* 0x000fe20007ffe0ff */
[----:B---3--:R-:W-:-:S05]  /*0a30*/  IMAD R7, R8, R14, R17 ;  /* 0x0000000e08077224 */ /* 0x008fca00078e0211 */
[----:B------:R2:W-:Y:S02]  /*0a40*/  STG.E desc[UR16][R2.64], R7 ;  /* 0x0000000702007986 */ /* 0x0005e4000c101910 */
.L_x_3:
[----:B------:R-:W-:-:S04]  /*0a50*/  ULOP3.LUT UR4, UR18, 0x1, URZ, 0xc0, !UPT ;  /* 0x0000000112047892 */ /* 0x000fc8000f8ec0ff */
[----:B------:R-:W-:-:S06]  /*0a60*/  UISETP.NE.U32.AND UP0, UPT, UR4, 0x1, UPT ;  /* 0x000000010400788c */ /* 0x000fcc000bf05070 */
[----:B------:R-:W-:-:S13]  /*0a70*/  PLOP3.LUT P0, PT, PT, PT, UP0, 0x80, 0x8 ;  /* 0x000000000008781c */ /* 0x000fda0003f0f008 */
[----:B------:R-:W-:Y:S05]  /*0a80*/  @P0 EXIT ;  /* 0x000000000000094d */ /* 0x000fea0003800000 */
[----:B------:R-:W3:Y:S01]  /*0a90*/  LDC.64 R8, c[0x0][0x380] ;  /* 0x0000e000ff087b82 */ /* 0x000ee20000000a00 */
[----:B------:R-:W-:Y:S01]  /*0aa0*/  IADD3 R5, PT, PT, R5, R4, RZ ;  /* 0x0000000405057210 */ /* 0x000fe20007ffe0ff */
[----:B------:R-:W-:-:S06]  /*0ab0*/  IMAD R13, R4, UR18, R0 ;  /* 0x00000012040d7c24 */ /* 0x000fcc000f8e0200 */
[----:B------:R-:W4:Y:S01]  /*0ac0*/  LDC.64 R10, c[0x0][0x388] ;  /* 0x0000e200ff0a7b82 */ /* 0x000f220000000a00 */
[----:B---3--:R-:W-:-:S06]  /*0ad0*/  IMAD.WIDE.U32 R4, R5, 0x4, R8 ;  /* 0x0000000405047825 */ /* 0x008fcc00078e0008 */
[----:B------:R-:W0:Y:S01]  /*0ae0*/  LDG.E R4, desc[UR16][R4.64] ;  /* 0x0000001004047981 */ /* 0x000e22000c1e1900 */
[----:B----4-:R-:W-:-:S06]  /*0af0*/  IMAD.WIDE R8, R13, 0x4, R10 ;  /* 0x000000040d087825 */ /* 0x010fcc00078e020a */
[----:B------:R-:W0:Y:S02]  /*0b00*/  LDG.E R8, desc[UR16][R8.64] ;  /* 0x0000001008087981 */ /* 0x000e24000c1e1900 */
[----:B012--5:R-:W-:-:S05]  /*0b10*/  IMAD R7, R4, R8, R7 ;  /* 0x0000000804077224 */ /* 0x027fca00078e0207 */
[----:B------:R-:W-:Y:S01]  /*0b20*/  STG.E desc[UR16][R2.64], R7 ;  /* 0x0000000702007986 */ /* 0x000fe2000c101910 */
[----:B------:R-:W-:Y:S05]  /*0b30*/  EXIT ;  /* 0x000000000000794d */ /* 0x000fea0003800000 */
.L_x_4:
[----:B------:R-:W-:-:S00]  /*0b40*/  BRA `(.L_x_4) ;  /* 0xfffffffc00fc7947 */ /* 0x000fc0000383ffff */
[----:B------:R-:W-:-:S00]  /*0b50*/  NOP ;  /* 0x0000000000007918 */ /* 0x000fc00000000000 */
        /* <DEDUP_REMOVED lines=10> */
.L_x_13:


//--------------------- .text._Z21sharedMemoryMatrixMulPiS_S_i --------------------------
	.section	.text._Z21sharedMemoryMatrixMulPiS_S_i,"ax",@progbits
	.align	128
        .global         _Z21sharedMemoryMatrixMulPiS_S_i
        .type           _Z21sharedMemoryMatrixMulPiS_S_i,@function
        .size           _Z21sharedMemoryMatrixMulPiS_S_i,(.L_x_14 - _Z21sharedMemoryMatrixMulPiS_S_i)
        .other          _Z21sharedMemoryMatrixMulPiS_S_i,@"STO_CUDA_ENTRY STV_DEFAULT"
_Z21sharedMemoryMatrixMulPiS_S_i:
.text._Z21sharedMemoryMatrixMulPiS_S_i:
[----:B------:R-:W-:Y:S08]  /*0000*/  LDC R1, c[0x0][0x37c] ;  /* 0x0000df00ff017b82 */ /* 0x000ff00000000800 */
[----:B------:R-:W0:Y:S01]  /*0010*/  LDC R0, c[0x0][0x360] ;  /* 0x0000d800ff007b82 */ /* 0x000e220000000800 */
[----:B------:R-:W1:Y:S01]  /*0020*/  LDCU UR4, c[0x0][0x398] ;  /* 0x00007300ff0477ac */ /* 0x000e620008000800 */
[----:B------:R-:W2:Y:S01]  /*0030*/  S2R R11, SR_TID.X ;  /* 0x00000000000b7919 */ /* 0x000ea20000002100 */
[----:B------:R-:W-:Y:S01]  /*0040*/  IMAD.MOV.U32 R19, RZ, RZ, RZ ;  /* 0x000000ffff137224 */ /* 0x000fe200078e00ff */
[----:B------:R-:W3:Y:S04]  /*0050*/  LDCU.64 UR8, c[0x0][0x358] ;  /* 0x00006b00ff0877ac */ /* 0x000ee80008000a00 */
[----:B------:R-:W2:Y:S01]  /*0060*/  S2UR UR5, SR_CTAID.X ;  /* 0x00000000000579c3 */ /* 0x000ea20000002500 */
[----:B-1----:R-:W-:-:S07]  /*0070*/  MOV R7, UR4 ;  /* 0x0000000400077c02 */ /* 0x002fce0008000f00 */
[----:B------:R-:W1:Y:S01]  /*0080*/  S2UR UR4, SR_CTAID.Y ;  /* 0x00000000000479c3 */ /* 0x000e620000002600 */
[-C--:B0-----:R-:W-:Y:S02]  /*0090*/  IABS R5, R0.reuse ;  /* 0x0000000000057213 */ /* 0x081fe40000000000 */
[----:B------:R-:W-:Y:S02]  /*00a0*/  IABS R8, R0 ;  /* 0x0000000000087213 */ /* 0x000fe40000000000 */
[----:B------:R-:W0:Y:S03]  /*00b0*/  I2F.RP R4, R5 ;  /* 0x0000000500047306 */ /* 0x000e260000209400 */
[----:B------:R-:W-:Y:S02]  /*00c0*/  IMAD.MOV R8, RZ, RZ, -R8 ;  /* 0x000000ffff087224 */ /* 0x000fe400078e0a08 */
[----:B--2---:R-:W-:-:S03]  /*00d0*/  IMAD R10, R0, UR5, R11 ;  /* 0x00000005000a7c24 */ /* 0x004fc6000f8e020b */
[----:B0-----:R-:W0:Y:S02]  /*00e0*/  MUFU.RCP R4, R4 ;  /* 0x0000000400047308 */ /* 0x001e240000001000 */
[----:B0-----:R-:W-:-:S06]  /*00f0*/  IADD3 R2, PT, PT, R4, 0xffffffe, RZ ;  /* 0x0ffffffe04027810 */ /* 0x001fcc0007ffe0ff */
[----:B------:R0:W2:Y:S02]  /*0100*/  F2I.FTZ.U32.TRUNC.NTZ R3, R2 ;  /* 0x0000000200037305 */ /* 0x0000a4000021f000 */
[----:B0-----:R-:W-:Y:S02]  /*0110*/  HFMA2 R2, -RZ, RZ, 0, 0 ;  /* 0x00000000ff027431 */ /* 0x001fe400000001ff */
[----:B--2---:R-:W-:-:S04]  /*0120*/  IMAD.MOV R6, RZ, RZ, -R3 ;  /* 0x000000ffff067224 */ /* 0x004fc800078e0a03 */
[----:B------:R-:W-:Y:S01]  /*0130*/  IMAD R9, R6, R5, RZ ;  /* 0x0000000506097224 */ /* 0x000fe200078e02ff */
[----:B------:R-:W-:-:S03]  /*0140*/  IABS R6, R7 ;  /* 0x0000000700067213 */ /* 0x000fc60000000000 */
[----:B------:R-:W-:Y:S01]  /*0150*/  IMAD.HI.U32 R3, R3, R9, R2 ;  /* 0x0000000903037227 */ /* 0x000fe200078e0002 */
[----:B------:R-:W-:-:S03]  /*0160*/  MOV R9, R8 ;  /* 0x0000000800097202 */ /* 0x000fc60000000f00 */
[----:B------:R-:W-:-:S04]  /*0170*/  IMAD.MOV.U32 R2, RZ, RZ, R6 ;  /* 0x000000ffff027224 */ /* 0x000fc800078e0006 */
[----:B------:R-:W-:-:S04]  /*0180*/  IMAD.HI.U32 R6, R3, R2, RZ ;  /* 0x0000000203067227 */ /* 0x000fc800078e00ff */
[----:B------:R-:W-:Y:S02]  /*0190*/  IMAD R2, R6, R9, R2 ;  /* 0x0000000906027224 */ /* 0x000fe400078e0202 */
[----:B------:R-:W1:Y:S03]  /*01a0*/  S2R R9, SR_TID.Y ;  /* 0x0000000000097919 */ /* 0x000e660000002200 */
[----:B------:R-:W-:-:S13]  /*01b0*/  ISETP.GT.U32.AND P2, PT, R5, R2, PT ;  /* 0x000000020500720c */ /* 0x000fda0003f44070 */
[----:B------:R-:W-:Y:S01]  /*01c0*/  @!P2 IMAD.IADD R2, R2, 0x1, -R5 ;  /* 0x000000010202a824 */ /* 0x000fe200078e0a05 */
[----:B------:R-:W-:Y:S02]  /*01d0*/  @!P2 IADD3 R6, PT, PT, R6, 0x1, RZ ;  /* 0x000000010606a810 */ /* 0x000fe40007ffe0ff */
[----:B------:R-:W-:Y:S02]  /*01e0*/  ISETP.NE.AND P2, PT, R0, RZ, PT ;  /* 0x000000ff0000720c */ /* 0x000fe40003f45270 */
[----:B------:R-:W-:Y:S02]  /*01f0*/  ISETP.GE.U32.AND P0, PT, R2, R5, PT ;  /* 0x000000050200720c */ /* 0x000fe40003f06070 */
[----:B------:R-:W-:-:S04]  /*0200*/  LOP3.LUT R2, R0, R7, RZ, 0x3c, !PT ;  /* 0x0000000700027212 */ /* 0x000fc800078e3cff */
[----:B------:R-:W-:Y:S01]  /*0210*/  ISETP.GE.AND P1, PT, R2, RZ, PT ;  /* 0x000000ff0200720c */ /* 0x000fe20003f26270 */
[----:B-1----:R-:W-:-:S06]  /*0220*/  IMAD R8, R0, UR4, R9 ;  /* 0x0000000400087c24 */ /* 0x002fcc000f8e0209 */
[----:B------:R-:W-:-:S06]  /*0230*/  @P0 VIADD R6, R6, 0x1 ;  /* 0x0000000106060836 */ /* 0x000fcc0000000000 */
[----:B------:R-:W-:Y:S02]  /*0240*/  @!P1 IADD3 R6, PT, PT, -R6, RZ, RZ ;  /* 0x000000ff06069210 */ /* 0x000fe40007ffe1ff */
[----:B------:R-:W-:-:S04]  /*0250*/  @!P2 LOP3.LUT R6, RZ, R0, RZ, 0x33, !PT ;  /* 0x00000000ff06a212 */ /* 0x000fc800078e33ff */
[----:B------:R-:W-:-:S13]  /*0260*/  ISETP.GE.AND P0, PT, R6, 0x1, PT ;  /* 0x000000010600780c */ /* 0x000fda0003f06270 */
[----:B---3--:R-:W-:Y:S05]  /*0270*/  @!P0 BRA `(.L_x_5) ;  /* 0x0000000800408947 */ /* 0x008fea0003800000 */
[----:B------:R-:W0:Y:S01]  /*0280*/  S2UR UR6, SR_CgaCtaId ;  /* 0x00000000000679c3 */ /* 0x000e220000008800 */
[----:B------:R-:W-:Y:S01]  /*0290*/  UMOV UR4, 0x400 ;  /* 0x0000040000047882 */ /* 0x000fe20000000000 */
[----:B------:R-:W-:Y:S01]  /*02a0*/  IMAD R12, R9, R0, RZ ;  /* 0x00000000090c7224 */ /* 0x000fe200078e02ff */
[----:B------:R-:W-:Y:S01]  /*02b0*/  UIADD3 UR5, UPT, UPT, UR4, 0x1000, URZ ;  /* 0x0000100004057890 */ /* 0x000fe2000fffe0ff */
[----:B------:R-:W-:Y:S01]  /*02c0*/  IMAD R13, R8, R7, R11 ;  /* 0x00000007080d7224 */ /* 0x000fe200078e020b */
[----:B------:R-:W-:Y:S01]  /*02d0*/  LOP3.LUT R21, R0, 0x7, RZ, 0xc0, !PT ;  /* 0x0000000700157812 */ /* 0x000fe200078ec0ff */
[----:B------:R-:W-:Y:S01]  /*02e0*/  IMAD.MOV.U32 R19, RZ, RZ, RZ ;  /* 0x000000ffff137224 */ /* 0x000fe200078e00ff */
[----:B------:R-:W-:Y:S02]  /*02f0*/  IADD3 R16, PT, PT, R12, R11, RZ ;  /* 0x0000000b0c107210 */ /* 0x000fe40007ffe0ff */
[----:B------:R-:W-:Y:S01]  /*0300*/  LOP3.LUT R14, R0, 0x7f8, RZ, 0xc0, !PT ;  /* 0x000007f8000e7812 */ /* 0x000fe200078ec0ff */
[----:B0-----:R-:W-:-:S02]  /*0310*/  ULEA UR4, UR6, UR4, 0x18 ;  /* 0x0000000406047291 */ /* 0x001fc4000f8ec0ff */
[----:B------:R-:W-:-:S04]  /*0320*/  ULEA UR5, UR6, UR5, 0x18 ;  /* 0x0000000506057291 */ /* 0x000fc8000f8ec0ff */
[----:B------:R-:W-:Y:S02]  /*0330*/  LEA R17, R12, UR4, 0x2 ;  /* 0x000000040c117c11 */ /* 0x000fe4000f8e10ff */
[C---:B------:R-:W-:Y:S01]  /*0340*/  LEA R15, R16.reuse, UR4, 0x2 ;  /* 0x00000004100f7c11 */ /* 0x040fe2000f8e10ff */
[----:B------:R-:W-:Y:S01]  /*0350*/  UMOV UR4, URZ ;  /* 0x000000ff00047c82 */ /* 0x000fe20008000000 */
[----:B------:R-:W-:Y:S02]  /*0360*/  LEA R16, R16, UR5, 0x2 ;  /* 0x0000000510107c11 */ /* 0x000fe4000f8e10ff */
[----:B------:R-:W-:Y:S02]  /*0370*/  IADD3 R17, PT, PT, R17, 0x10, RZ ;  /* 0x0000001011117810 */ /* 0x000fe40007ffe0ff */
[----:B------:R-:W-:-:S07]  /*0380*/  LEA R18, R11, UR5, 0x2 ;  /* 0x000000050b127c11 */ /* 0x000fce000f8e10ff */
.L_x_11:
[----:B0-----:R-:W0:Y:S01]  /*0390*/  LDC R7, c[0x0][0x398] ;  /* 0x0000e600ff077b82 */ /* 0x001e220000000800 */
[C---:B------:R-:W-:Y:S02]  /*03a0*/  IMAD R20, R0.reuse, UR4, R9 ;  /* 0x0000000400147c24 */ /* 0x040fe4000f8e0209 */
[----:B------:R-:W-:-:S05]  /*03b0*/  IMAD R23, R0, UR4, R13 ;  /* 0x0000000400177c24 */ /* 0x000fca000f8e020d */
[----:B------:R-:W1:Y:S08]  /*03c0*/  LDC.64 R4, c[0x0][0x380] ;  /* 0x0000e000ff047b82 */ /* 0x000e700000000a00 */
[----:B------:R-:W2:Y:S01]  /*03d0*/  LDC.64 R2, c[0x0][0x388] ;  /* 0x0000e200ff027b82 */ /* 0x000ea20000000a00 */
[----:B0-----:R-:W-:Y:S02]  /*03e0*/  IMAD R25, R20, R7, R10 ;  /* 0x0000000714197224 */ /* 0x001fe400078e020a */
[----:B-1----:R-:W-:-:S06]  /*03f0*/  IMAD.WIDE R4, R23, 0x4, R4 ;  /* 0x0000000417047825 */ /* 0x002fcc00078e0204 */
[----:B------:R-:W3:Y:S01]  /*0400*/  LDG.E R4, desc[UR8][R4.64] ;  /* 0x0000000804047981 */ /* 0x000ee2000c1e1900 */
[----:B--2---:R-:W-:-:S06]  /*0410*/  IMAD.WIDE R2, R25, 0x4, R2 ;  /* 0x0000000419027825 */ /* 0x004fcc00078e0202 */
[----:B------:R-:W2:Y:S01]  /*0420*/  LDG.E R3, desc[UR8][R2.64] ;  /* 0x0000000802037981 */ /* 0x000ea2000c1e1900 */
[----:B------:R-:W-:Y:S01]  /*0430*/  ISETP.GE.U32.AND P1, PT, R0, 0x8, PT ;  /* 0x000000080000780c */ /* 0x000fe20003f26070 */
[----:B------:R-:W-:Y:S01]  /*0440*/  UIADD3 UR4, UPT, UPT, UR4, 0x1, URZ ;  /* 0x0000000104047890 */ /* 0x000fe2000fffe0ff */
[----:B------:R-:W-:-:S05]  /*0450*/  IMAD.MOV.U32 R23, RZ, RZ, RZ ;  /* 0x000000ffff177224 */ /* 0x000fca00078e00ff */
[----:B------:R-:W-:Y:S01]  /*0460*/  ISETP.NE.AND P0, PT, R6, UR4, PT ;  /* 0x0000000406007c0c */ /* 0x000fe2000bf05270 */
[----:B---3--:R0:W-:Y:S04]  /*0470*/  STS [R15], R4 ;  /* 0x000000040f007388 */ /* 0x0081e80000000800 */
[----:B--2---:R0:W-:Y:S01]  /*0480*/  STS [R16], R3 ;  /* 0x0000000310007388 */ /* 0x0041e20000000800 */
[----:B------:R-:W-:Y:S06]  /*0490*/  BAR.SYNC.DEFER_BLOCKING 0x0 ;  /* 0x0000000000007b1d */ /* 0x000fec0000010000 */
[----:B------:R-:W-:Y:S05]  /*04a0*/  @!P1 BRA `(.L_x_6) ;  /* 0x0000000000a49947 */ /* 0x000fea0003800000 */
[----:B0-----:R-:W-:Y:S01]  /*04b0*/  LOP3.LUT R4, R0, 0xfffffff8, RZ, 0xc0, !PT ;  /* 0xfffffff800047812 */ /* 0x001fe200078ec0ff */
[----:B------:R-:W-:Y:S01]  /*04c0*/  IMAD.MOV.U32 R3, RZ, RZ, R18 ;  /* 0x000000ffff037224 */ /* 0x000fe200078e0012 */
[----:B------:R-:W-:Y:S02]  /*04d0*/  MOV R2, R17 ;  /* 0x0000001100027202 */ /* 0x000fe40000000f00 */
[----:B------:R-:W-:-:S07]  /*04e0*/  IADD3 R4, PT, PT, -R4, RZ, RZ ;  /* 0x000000ff04047210 */ /* 0x000fce0007ffe1ff */
.L_x_7:
[----:B------:R-:W-:Y:S01]  /*04f0*/  LDS R20, [R2+-0x10] ;  /* 0xfffff00002147984 */ /* 0x000fe20000000800 */
[----:B------:R-:W-:Y:S01]  /*0500*/  IMAD R23, R0, 0x4, R3 ;  /* 0x0000000400177824 */ /* 0x000fe200078e0203 */
[----:B------:R-:W-:Y:S02]  /*0510*/  IADD3 R4, PT, PT, R4, 0x8, RZ ;  /* 0x0000000804047810 */ /* 0x000fe40007ffe0ff */
[----:B------:R0:W1:Y:S02]  /*0520*/  LDS R5, [R3] ;  /* 0x0000000003057984 */ /* 0x0000640000000800 */
[----:B------:R-:W-:Y:S02]  /*0530*/  LEA R25, R0, R23, 0x2 ;  /* 0x0000001700197211 */ /* 0x000fe400078e10ff */
[----:B------:R-:W-:Y:S01]  /*0540*/  LDS R22, [R2+-0xc] ;  /* 0xfffff40002167984 */ /* 0x000fe20000000800 */
[----:B------:R-:W-:Y:S02]  /*0550*/  ISETP.NE.AND P1, PT, R4, RZ, PT ;  /* 0x000000ff0400720c */ /* 0x000fe40003f25270 */
[C---:B------:R-:W-:Y:S01]  /*0560*/  IMAD R27, R0.reuse, 0x4, R25 ;  /* 0x00000004001b7824 */ /* 0x040fe200078e0219 */
[----:B------:R2:W3:Y:S01]  /*0570*/  LDS R24, [R23] ;  /* 0x0000000017187984 */ /* 0x0004e20000000800 */
[----:B0-----:R-:W-:-:S03]  /*0580*/  IMAD R3, R0, 0x20, R3 ;  /* 0x0000002000037824 */ /* 0x001fc600078e0203 */
[C---:B------:R-:W-:Y:S01]  /*0590*/  LEA R29, R0.reuse, R27, 0x2 ;  /* 0x0000001b001d7211 */ /* 0x040fe200078e10ff */
[----:B------:R-:W-:Y:S04]  /*05a0*/  LDS R26, [R2+-0x4] ;  /* 0xfffffc00021a7984 */ /* 0x000fe80000000800 */
[----:B------:R-:W-:Y:S01]  /*05b0*/  LDS R28, [R27] ;  /* 0x000000001b1c7984 */ /* 0x000fe20000000800 */
[----:B--2---:R-:W-:Y:S02]  /*05c0*/  IMAD R23, R0, 0x4, R29 ;  /* 0x0000000400177824 */ /* 0x004fe400078e021d */
[----:B-1----:R-:W-:Y:S02]  /*05d0*/  IMAD R19, R20, R5, R19 ;  /* 0x0000000514137224 */ /* 0x002fe400078e0213 */
[----:B------:R-:W-:Y:S04]  /*05e0*/  LDS R5, [R2+-0x8] ;  /* 0xfffff80002057984 */ /* 0x000fe80000000800 */
[----:B------:R0:W1:Y:S01]  /*05f0*/  LDS R20, [R25] ;  /* 0x0000000019147984 */ /* 0x0000620000000800 */
[----:B---3--:R-:W-:-:S03]  /*0600*/  IMAD R24, R22, R24, R19 ;  /* 0x0000001816187224 */ /* 0x008fc600078e0213 */
[----:B------:R-:W-:Y:S04]  /*0610*/  LDS R19, [R2] ;  /* 0x0000000002137984 */ /* 0x000fe80000000800 */
[----:B------:R-:W2:Y:S01]  /*0620*/  LDS R22, [R29] ;  /* 0x000000001d167984 */ /* 0x000ea20000000800 */
[----:B0-----:R-:W-:Y:S01]  /*0630*/  LEA R25, R0, R23, 0x2 ;  /* 0x0000001700197211 */ /* 0x001fe200078e10ff */
[----:B-1----:R-:W-:Y:S02]  /*0640*/  IMAD R5, R5, R20, R24 ;  /* 0x0000001405057224 */ /* 0x002fe400078e0218 */
[----:B------:R-:W-:Y:S02]  /*0650*/  LDS R20, [R2+0x4] ;  /* 0x0000040002147984 */ /* 0x000fe40000000800 */
[----:B------:R-:W-:-:S02]  /*0660*/  IMAD R26, R26, R28, R5 ;  /* 0x0000001c1a1a7224 */ /* 0x000fc400078e0205 */
[----:B------:R-:W0:Y:S02]  /*0670*/  LDS R5, [R23] ;  /* 0x0000000017057984 */ /* 0x000e240000000800 */
[----:B--2---:R-:W-:Y:S02]  /*0680*/  IMAD R19, R19, R22, R26 ;  /* 0x0000001613137224 */ /* 0x004fe400078e021a */
[----:B------:R-:W-:Y:S01]  /*0690*/  IMAD R26, R0, 0x4, R25 ;  /* 0x00000004001a7824 */ /* 0x000fe200078e0219 */
[----:B------:R-:W-:Y:S04]  /*06a0*/  LDS R22, [R2+0x8] ;  /* 0x0000080002167984 */ /* 0x000fe80000000800 */
[----:B------:R-:W1:Y:S04]  /*06b0*/  LDS R25, [R25] ;  /* 0x0000000019197984 */ /* 0x000e680000000800 */
[----:B------:R-:W-:Y:S04]  /*06c0*/  LDS R26, [R26] ;  /* 0x000000001a1a7984 */ /* 0x000fe80000000800 */
[----:B------:R2:W3:Y:S02]  /*06d0*/  LDS R24, [R2+0xc] ;  /* 0x00000c0002187984 */ /* 0x0004e40000000800 */
[----:B--2---:R-:W-:Y:S01]  /*06e0*/  IADD3 R2, PT, PT, R2, 0x20, RZ ;  /* 0x0000002002027810 */ /* 0x004fe20007ffe0ff */
[----:B0-----:R-:W-:-:S04]  /*06f0*/  IMAD R5, R20, R5, R19 ;  /* 0x0000000514057224 */ /* 0x001fc800078e0213 */
[----:B-1----:R-:W-:-:S04]  /*0700*/  IMAD R5, R22, R25, R5 ;  /* 0x0000001916057224 */ /* 0x002fc800078e0205 */
[----:B---3--:R-:W-:Y:S01]  /*0710*/  IMAD R19, R24, R26, R5 ;  /* 0x0000001a18137224 */ /* 0x008fe200078e0205 */
[----:B------:R-:W-:Y:S06]  /*0720*/  @P1 BRA `(.L_x_7) ;  /* 0xfffffffc00701947 */ /* 0x000fec000383ffff */
[----:B------:R-:W-:-:S07]  /*0730*/  IMAD.MOV.U32 R23, RZ, RZ, R14 ;  /* 0x000000ffff177224 */ /* 0x000fce00078e000e */
.L_x_6:
[----:B------:R-:W-:-:S13]  /*0740*/  ISETP.NE.AND P1, PT, R21, RZ, PT ;  /* 0x000000ff1500720c */ /* 0x000fda0003f25270 */
[----:B------:R-:W-:Y:S05]  /*0750*/  @!P1 BRA `(.L_x_8) ;  /* 0x0000000400009947 */ /* 0x000fea0003800000 */
[----:B------:R-:W-:Y:S02]  /*0760*/  IADD3 R2, PT, PT, R21, -0x1, RZ ;  /* 0xffffffff15027810 */ /* 0x000fe40007ffe0ff */
[----:B------:R-:W-:Y:S02]  /*0770*/  LOP3.LUT P2, R26, R0, 0x3, RZ, 0xc0, !PT ;  /* 0x00000003001a7812 */ /* 0x000fe4000784c0ff */
[----:B------:R-:W-:-:S13]  /*0780*/  ISETP.GE.U32.AND P1, PT, R2, 0x3, PT ;  /* 0x000000030200780c */ /* 0x000fda0003f26070 */
[----:B------:R-:W-:Y:S05]  /*0790*/  @!P1 BRA `(.L_x_9) ;  /* 0x0000000000649947 */ /* 0x000fea0003800000 */
[----:B------:R-:W1:Y:S01]  /*07a0*/  S2UR UR6, SR_CgaCtaId ;  /* 0x00000000000679c3 */ /* 0x000e620000008800 */
[----:B------:R-:W-:Y:S01]  /*07b0*/  UMOV UR5, 0x400 ;  /* 0x0000040000057882 */ /* 0x000fe20000000000 */
[C---:B0-----:R-:W-:Y:S01]  /*07c0*/  IMAD R3, R23.reuse, R0, R11 ;  /* 0x0000000017037224 */ /* 0x041fe200078e020b */
[----:B------:R-:W-:Y:S01]  /*07d0*/  UIADD3 UR7, UPT, UPT, UR5, 0x1000, URZ ;  /* 0x0000100005077890 */ /* 0x000fe2000fffe0ff */
[----:B------:R-:W-:Y:S02]  /*07e0*/  IMAD.IADD R2, R12, 0x1, R23 ;  /* 0x000000010c027824 */ /* 0x000fe400078e0217 */
[----:B------:R-:W-:Y:S01]  /*07f0*/  VIADD R23, R23, 0x4 ;  /* 0x0000000417177836 */ /* 0x000fe20000000000 */
[----:B-1----:R-:W-:Y:S02]  /*0800*/  ULEA UR7, UR6, UR7, 0x18 ;  /* 0x0000000706077291 */ /* 0x002fe4000f8ec0ff */
[----:B------:R-:W-:-:S04]  /*0810*/  ULEA UR5, UR6, UR5, 0x18 ;  /* 0x0000000506057291 */ /* 0x000fc8000f8ec0ff */
[----:B------:R-:W-:Y:S02]  /*0820*/  LEA R27, R3, UR7, 0x2 ;  /* 0x00000007031b7c11 */ /* 0x000fe4000f8e10ff */
[----:B------:R-:W-:Y:S02]  /*0830*/  LEA R24, R2, UR5, 0x2 ;  /* 0x0000000502187c11 */ /* 0x000fe4000f8e10ff */
[C---:B------:R-:W-:Y:S01]  /*0840*/  LEA R29, R0.reuse, R27, 0x2 ;  /* 0x0000001b001d7211 */ /* 0x040fe200078e10ff */
[----:B------:R-:W-:Y:S04]  /*0850*/  LDS R22, [R27] ;  /* 0x000000001b167984 */ /* 0x000fe80000000800 */
[----:B------:R-:W0:Y:S01]  /*0860*/  LDS R4, [R24] ;  /* 0x0000000018047984 */ /* 0x000e220000000800 */
[----:B------:R-:W-:-:S03]  /*0870*/  IMAD R28, R0, 0x4, R29 ;  /* 0x00000004001c7824 */ /* 0x000fc600078e021d */
[----:B------:R-:W-:Y:S04]  /*0880*/  LDS R3, [R24+0x4] ;  /* 0x0000040018037984 */ /* 0x000fe80000000800 */
[----:B------:R-:W1:Y:S04]  /*0890*/  LDS R20, [R29] ;  /* 0x000000001d147984 */ /* 0x000e680000000800 */
[----:B------:R2:W-:Y:S04]  /*08a0*/  LDS R2, [R28] ;  /* 0x000000001c027984 */ /* 0x0005e80000000800 */
[----:B------:R-:W3:Y:S01]  /*08b0*/  LDS R25, [R24+0x8] ;  /* 0x0000080018197984 */ /* 0x000ee20000000800 */
[----:B--2---:R-:W-:-:S03]  /*08c0*/  LEA R28, R0, R28, 0x2 ;  /* 0x0000001c001c7211 */ /* 0x004fc600078e10ff */
[----:B------:R-:W-:Y:S04]  /*08d0*/  LDS R5, [R24+0xc] ;  /* 0x00000c0018057984 */ /* 0x000fe80000000800 */
[----:B------:R-:W2:Y:S01]  /*08e0*/  LDS R28, [R28] ;  /* 0x000000001c1c7984 */ /* 0x000ea20000000800 */
[----:B0-----:R-:W-:-:S04]  /*08f0*/  IMAD R4, R4, R22, R19 ;  /* 0x0000001604047224 */ /* 0x001fc800078e0213 */
[----:B-1----:R-:W-:-:S04]  /*0900*/  IMAD R3, R3, R20, R4 ;  /* 0x0000001403037224 */ /* 0x002fc800078e0204 */
[----:B---3--:R-:W-:-:S04]  /*0910*/  IMAD R2, R25, R2, R3 ;  /* 0x0000000219027224 */ /* 0x008fc800078e0203 */
[----:B--2---:R-:W-:-:S07]  /*0920*/  IMAD R19, R5, R28, R2 ;  /* 0x0000001c05137224 */ /* 0x004fce00078e0202 */
.L_x_9:
[----:B------:R-:W-:Y:S05]  /*0930*/  @!P2 BRA `(.L_x_8) ;  /* 0x000000000088a947 */ /* 0x000fea0003800000 */
[----:B------:R-:W-:Y:S02]  /*0940*/  ISETP.NE.AND P1, PT, R26, 0x1, PT ;  /* 0x000000011a00780c */ /* 0x000fe40003f25270 */
[----:B------:R-:W-:-:S04]  /*0950*/  LOP3.LUT R2, R0, 0x1, RZ, 0xc0, !PT ;  /* 0x0000000100027812 */ /* 0x000fc800078ec0ff */
[----:B------:R-:W-:-:S07]  /*0960*/  ISETP.NE.U32.AND P2, PT, R2, 0x1, PT ;  /* 0x000000010200780c */ /* 0x000fce0003f45070 */
[----:B------:R-:W-:Y:S06]  /*0970*/  @!P1 BRA `(.L_x_10) ;  /* 0x0000000000449947 */ /* 0x000fec0003800000 */
[----:B------:R-:W1:Y:S01]  /*0980*/  S2UR UR6, SR_CgaCtaId ;  /* 0x00000000000679c3 */ /* 0x000e620000008800 */
[----:B------:R-:W-:Y:S01]  /*0990*/  UMOV UR5, 0x400 ;  /* 0x0000040000057882 */ /* 0x000fe20000000000 */
[C---:B0-----:R-:W-:Y:S01]  /*09a0*/  IMAD R3, R23.reuse, R0, R11 ;  /* 0x0000000017037224 */ /* 0x041fe200078e020b */
[----:B------:R-:W-:Y:S01]  /*09b0*/  UIADD3 UR7, UPT, UPT, UR5, 0x1000, URZ ;  /* 0x0000100005077890 */ /* 0x000fe2000fffe0ff */
[----:B------:R-:W-:Y:S02]  /*09c0*/  IADD3 R2, PT, PT, R12, R23, RZ ;  /* 0x000000170c027210 */ /* 0x000fe40007ffe0ff */
[----:B------:R-:W-:Y:S01]  /*09d0*/  IADD3 R23, PT, PT, R23, 0x2, RZ ;  /* 0x0000000217177810 */ /* 0x000fe20007ffe0ff */
[----:B-1----:R-:W-:Y:S02]  /*09e0*/  ULEA UR7, UR6, UR7, 0x18 ;  /* 0x0000000706077291 */ /* 0x002fe4000f8ec0ff */
[----:B------:R-:W-:-:S04]  /*09f0*/  ULEA UR5, UR6, UR5, 0x18 ;  /* 0x0000000506057291 */ /* 0x000fc8000f8ec0ff */
[----:B------:R-:W-:Y:S02]  /*0a00*/  LEA R3, R3, UR7, 0x2 ;  /* 0x0000000703037c11 */ /* 0x000fe4000f8e10ff */
[----:B------:R-:W-:-:S03]  /*0a10*/  LEA R2, R2, UR5, 0x2 ;  /* 0x0000000502027c11 */ /* 0x000fc6000f8e10ff */
[----:B------:R-:W-:Y:S02]  /*0a20*/  IMAD R20, R0, 0x4, R3 ;  /* 0x0000000400147824 */ /* 0x000fe400078e0203 */
[----:B------:R-:W-:Y:S04]  /*0a30*/  LDS R4, [R2] ;  /* 0x0000000002047984 */ /* 0x000fe80000000800 */
[----:B------:R-:W0:Y:S04]  /*0a40*/  LDS R3, [R3] ;  /* 0x0000000003037984 */ /* 0x000e280000000800 */
[----:B------:R-:W-:Y:S04]  /*0a50*/  LDS R5, [R2+0x4] ;  /* 0x0000040002057984 */ /* 0x000fe80000000800 */
[----:B------:R-:W1:Y:S01]  /*0a60*/  LDS R20, [R20] ;  /* 0x0000000014147984 */ /* 0x000e620000000800 */
[----:B0-----:R-:W-:-:S04]  /*0a70*/  IMAD R4, R4, R3, R19 ;  /* 0x0000000304047224 */ /* 0x001fc800078e0213 */
[----:B-1----:R-:W-:-:S07]  /*0a80*/  IMAD R19, R5, R20, R4 ;  /* 0x0000001405137224 */ /* 0x002fce00078e0204 */
.L_x_10:
[----:B------:R-:W-:Y:S05]  /*0a90*/  @P2 BRA `(.L_x_8) ;  /* 0x0000000000302947 */ /* 0x000fea0003800000 */
[----:B------:R-:W1:Y:S01]  /*0aa0*/  S2UR UR6, SR_CgaCtaId ;  /* 0x00000000000679c3 */ /* 0x000e620000008800 */
[----:B------:R-:W-:Y:S01]  /*0ab0*/  UMOV UR5, 0x400 ;  /* 0x0000040000057882 */ /* 0x000fe20000000000 */
[-C--:B0-----:R-:W-:Y:S01]  /*0ac0*/  IMAD R3, R0, R23.reuse, R11 ;  /* 0x0000001700037224 */ /* 0x081fe200078e020b */
[----:B------:R-:W-:Y:S01]  /*0ad0*/  UIADD3 UR7, UPT, UPT, UR5, 0x1000, URZ ;  /* 0x0000100005077890 */ /* 0x000fe2000fffe0ff */
[----:B------:R-:W-:Y:S01]  /*0ae0*/  IADD3 R2, PT, PT, R12, R23, RZ ;  /* 0x000000170c027210 */ /* 0x000fe20007ffe0ff */
[----:B-1----:R-:W-:Y:S02]  /*0af0*/  ULEA UR5, UR6, UR5, 0x18 ;  /* 0x0000000506057291 */ /* 0x002fe4000f8ec0ff */
[----:B------:R-:W-:-:S04]  /*0b00*/  ULEA UR7, UR6, UR7, 0x18 ;  /* 0x0000000706077291 */ /* 0x000fc8000f8ec0ff */
[----:B------:R-:W-:Y:S02]  /*0b10*/  LEA R2, R2, UR5, 0x2 ;  /* 0x0000000502027c11 */ /* 0x000fe4000f8e10ff */
[----:B------:R-:W-:-:S04]  /*0b20*/  LEA R3, R3, UR7, 0x2 ;  /* 0x0000000703037c11 */ /* 0x000fc8000f8e10ff */
[----:B------:R-:W-:Y:S04]  /*0b30*/  LDS R2, [R2] ;  /* 0x0000000002027984 */ /* 0x000fe80000000800 */
[----:B------:R-:W0:Y:S02]  /*0b40*/  LDS R3, [R3] ;  /* 0x0000000003037984 */ /* 0x000e240000000800 */
[----:B0-----:R-:W-:-:S07]  /*0b50*/  IMAD R19, R2, R3, R19 ;  /* 0x0000000302137224 */ /* 0x001fce00078e0213 */
.L_x_8:
[----:B------:R-:W-:Y:S06]  /*0b60*/  BAR.SYNC.DEFER_BLOCKING 0x0 ;  /* 0x0000000000007b1d */ /* 0x000fec0000010000 */
[----:B------:R-:W-:Y:S05]  /*0b70*/  @P0 BRA `(.L_x_11) ;  /* 0xfffffff800040947 */ /* 0x000fea000383ffff */
.L_x_5:
[----:B0-----:R-:W0:Y:S01]  /*0b80*/  LDC.64 R2, c[0x0][0x390] ;  /* 0x0000e400ff027b82 */ /* 0x001e220000000a00 */
[----:B------:R-:W-:-:S04]  /*0b90*/  IMAD R7, R8, R7, R10 ;  /* 0x0000000708077224 */ /* 0x000fc800078e020a */
[----:B0-----:R-:W-:-:S05]  /*0ba0*/  IMAD.WIDE R2, R7, 0x4, R2 ;  /* 0x0000000407027825 */ /* 0x001fca00078e0202 */
[----:B------:R-:W-:Y:S01]  /*0bb0*/  STG.E desc[UR8][R2.64], R19 ;  /* 0x0000001302007986 */ /* 0x000fe2000c101908 */
[----:B------:R-:W-:Y:S05]  /*0bc0*/  EXIT ;  /* 0x000000000000794d */ /* 0x000fea0003800000 */
.L_x_12:
        /* <DEDUP_REMOVED lines=11> */
.L_x_14:


//--------------------- .nv.shared.reserved.0     --------------------------
	.section	.nv.shared.reserved.0,"aw",@nobits
	.weak		__nv_reservedSMEM_offset_0_alias
	.size		__nv_reservedSMEM_offset_0_alias, 0, 64
	.other		__nv_reservedSMEM_offset_0_alias,@"STO_CUDA_RESERVED_SHARED STV_DEFAULT"
__nv_reservedSMEM_offset_0_alias:
	.zero		0
	.zero		64


//--------------------- .nv.shared._Z21sharedMemoryMatrixMulPiS_S_i --------------------------
	.section	.nv.shared._Z21sharedMemoryMatrixMulPiS_S_i,"aw",@nobits
	.sectionflags	@""
	.align	4
.nv.shared._Z21sharedMemoryMatrixMulPiS_S_i:
	.zero		9216


//--------------------- .nv.constant0._Z15simpleMatrixMulPiS_S_i --------------------------
	.section	.nv.constant0._Z15simpleMatrixMulPiS_S_i,"a",@progbits
	.sectionflags	@""
	.align	4
.nv.constant0._Z15simpleMatrixMulPiS_S_i:
	.zero		924


//--------------------- .nv.constant0._Z21sharedMemoryMatrixMulPiS_S_i --------------------------
	.section	.nv.constant0._Z21sharedMemoryMatrixMulPiS_S_i,"a",@progbits
	.sectionflags	@""
	.align	4
.nv.constant0._Z21sharedMemoryMatrixMulPiS_S_i:
	.zero		924


//--------------------- SYMBOLS --------------------------

	.type		.nv.reservedSmem.offset0,@object
	.size		.nv.reservedSmem.offset0,0x4
	.type		.nv.reservedSmem.cap,@object
	.size		.nv.reservedSmem.cap,0x4
